//
// Generated by NVIDIA NVVM Compiler
//
// Compiler Build ID: CL-36424714
// Cuda compilation tools, release 13.0, V13.0.88
// Based on NVVM 20.0.0
//

.version 9.0
.target sm_100
.address_size 64

	// .globl	_Z15points_fuse_gpuiiiiifPKfS0_S0_PfS1_

.visible .entry _Z15points_fuse_gpuiiiiifPKfS0_S0_PfS1_(
	.param .u32 _Z15points_fuse_gpuiiiiifPKfS0_S0_PfS1__param_0,
	.param .u32 _Z15points_fuse_gpuiiiiifPKfS0_S0_PfS1__param_1,
	.param .u32 _Z15points_fuse_gpuiiiiifPKfS0_S0_PfS1__param_2,
	.param .u32 _Z15points_fuse_gpuiiiiifPKfS0_S0_PfS1__param_3,
	.param .u32 _Z15points_fuse_gpuiiiiifPKfS0_S0_PfS1__param_4,
	.param .f32 _Z15points_fuse_gpuiiiiifPKfS0_S0_PfS1__param_5,
	.param .u64 .ptr .align 1 _Z15points_fuse_gpuiiiiifPKfS0_S0_PfS1__param_6,
	.param .u64 .ptr .align 1 _Z15points_fuse_gpuiiiiifPKfS0_S0_PfS1__param_7,
	.param .u64 .ptr .align 1 _Z15points_fuse_gpuiiiiifPKfS0_S0_PfS1__param_8,
	.param .u64 .ptr .align 1 _Z15points_fuse_gpuiiiiifPKfS0_S0_PfS1__param_9,
	.param .u64 .ptr .align 1 _Z15points_fuse_gpuiiiiifPKfS0_S0_PfS1__param_10
)
{
	.reg .pred 	%p<27>;
	.reg .b32 	%r<52>;
	.reg .b32 	%f<85>;
	.reg .b64 	%rd<42>;

	ld.param.u32 	%r20, [_Z15points_fuse_gpuiiiiifPKfS0_S0_PfS1__param_0];
	ld.param.u32 	%r16, [_Z15points_fuse_gpuiiiiifPKfS0_S0_PfS1__param_1];
	ld.param.u32 	%r17, [_Z15points_fuse_gpuiiiiifPKfS0_S0_PfS1__param_2];
	ld.param.u32 	%r18, [_Z15points_fuse_gpuiiiiifPKfS0_S0_PfS1__param_3];
	ld.param.u32 	%r19, [_Z15points_fuse_gpuiiiiifPKfS0_S0_PfS1__param_4];
	ld.param.u64 	%rd6, [_Z15points_fuse_gpuiiiiifPKfS0_S0_PfS1__param_7];
	ld.param.u64 	%rd7, [_Z15points_fuse_gpuiiiiifPKfS0_S0_PfS1__param_8];
	ld.param.u64 	%rd8, [_Z15points_fuse_gpuiiiiifPKfS0_S0_PfS1__param_9];
	mul.lo.s32 	%r21, %r16, %r20;
	mul.lo.s32 	%r1, %r21, %r19;
	mov.u32 	%r22, %ctaid.x;
	mov.u32 	%r2, %ntid.x;
	mov.u32 	%r23, %tid.x;
	mad.lo.s32 	%r51, %r22, %r2, %r23;
	setp.ge.s32 	%p1, %r51, %r1;
	@%p1 bra 	$L__BB0_11;
	mul.lo.s32 	%r4, %r19, %r16;
	mul.lo.s32 	%r24, %r18, %r17;
	mul.lo.s32 	%r5, %r24, %r19;
	mov.u32 	%r25, %nctaid.x;
	mul.lo.s32 	%r6, %r2, %r25;
	cvta.to.global.u64 	%rd1, %rd7;
	cvta.to.global.u64 	%rd2, %rd6;
	cvta.to.global.u64 	%rd3, %rd8;
$L__BB0_2:
	ld.param.u64 	%rd40, [_Z15points_fuse_gpuiiiiifPKfS0_S0_PfS1__param_6];
	ld.param.f32 	%f80, [_Z15points_fuse_gpuiiiiifPKfS0_S0_PfS1__param_5];
	div.s32 	%r26, %r51, %r4;
	div.s32 	%r27, %r51, %r19;
	rem.s32 	%r8, %r27, %r16;
	mul.lo.s32 	%r28, %r27, %r19;
	sub.s32 	%r9, %r51, %r28;
	mul.lo.s32 	%r10, %r26, %r16;
	mul.lo.s32 	%r29, %r10, 3;
	cvt.s64.s32 	%rd10, %r29;
	mul.lo.s32 	%r30, %r8, 3;
	cvt.s64.s32 	%rd11, %r30;
	add.s64 	%rd12, %rd11, %rd10;
	cvta.to.global.u64 	%rd13, %rd40;
	shl.b64 	%rd14, %rd12, 2;
	add.s64 	%rd15, %rd13, %rd14;
	mul.lo.s32 	%r31, %r5, %r26;
	mul.wide.s32 	%rd16, %r31, 4;
	add.s64 	%rd4, %rd2, %rd16;
	mul.lo.s32 	%r32, %r26, 12;
	mul.wide.s32 	%rd17, %r32, 4;
	add.s64 	%rd18, %rd1, %rd17;
	ld.global.f32 	%f22, [%rd18];
	ld.global.f32 	%f23, [%rd15];
	ld.global.f32 	%f24, [%rd18+4];
	ld.global.f32 	%f25, [%rd15+4];
	mul.f32 	%f26, %f24, %f25;
	fma.rn.f32 	%f27, %f22, %f23, %f26;
	ld.global.f32 	%f28, [%rd18+8];
	ld.global.f32 	%f29, [%rd15+8];
	fma.rn.f32 	%f30, %f28, %f29, %f27;
	ld.global.f32 	%f31, [%rd18+12];
	add.f32 	%f32, %f31, %f30;
	ld.global.f32 	%f33, [%rd18+16];
	ld.global.f32 	%f34, [%rd18+20];
	mul.f32 	%f35, %f34, %f25;
	fma.rn.f32 	%f36, %f33, %f23, %f35;
	ld.global.f32 	%f37, [%rd18+24];
	fma.rn.f32 	%f38, %f37, %f29, %f36;
	ld.global.f32 	%f39, [%rd18+28];
	add.f32 	%f40, %f39, %f38;
	ld.global.f32 	%f41, [%rd18+32];
	ld.global.f32 	%f42, [%rd18+36];
	mul.f32 	%f43, %f42, %f25;
	fma.rn.f32 	%f44, %f41, %f23, %f43;
	ld.global.f32 	%f45, [%rd18+40];
	fma.rn.f32 	%f46, %f45, %f29, %f44;
	ld.global.f32 	%f47, [%rd18+44];
	add.f32 	%f48, %f47, %f46;
	div.rn.f32 	%f49, %f32, %f48;
	div.rn.f32 	%f50, %f40, %f48;
	div.rn.f32 	%f1, %f49, %f80;
	div.rn.f32 	%f2, %f50, %f80;
	cvt.rmi.f32.f32 	%f3, %f2;
	cvt.rzi.s32.f32 	%r11, %f3;
	cvt.rmi.f32.f32 	%f4, %f1;
	cvt.rzi.s32.f32 	%r33, %f4;
	or.b32  	%r34, %r11, %r33;
	setp.lt.s32 	%p2, %r34, 0;
	setp.ge.s32 	%p3, %r11, %r17;
	setp.ge.s32 	%p4, %r33, %r18;
	or.pred  	%p5, %p3, %p4;
	or.pred  	%p6, %p5, %p2;
	mov.f32 	%f81, 0f00000000;
	@%p6 bra 	$L__BB0_4;
	mad.lo.s32 	%r35, %r11, %r18, %r33;
	mad.lo.s32 	%r36, %r35, %r19, %r9;
	mul.wide.s32 	%rd19, %r36, 4;
	add.s64 	%rd20, %rd4, %rd19;
	ld.global.f32 	%f81, [%rd20];
$L__BB0_4:
	cvt.rn.f32.s32 	%f52, %r11;
	sub.f32 	%f53, %f2, %f52;
	cvt.rn.f32.s32 	%f54, %r33;
	sub.f32 	%f55, %f1, %f54;
	setp.gt.f32 	%p8, %f55, 0f00000000;
	neg.f32 	%f56, %f55;
	selp.f32 	%f57, %f55, %f56, %p8;
	setp.gt.f32 	%p9, %f53, 0f00000000;
	neg.f32 	%f58, %f53;
	selp.f32 	%f59, %f53, %f58, %p9;
	mov.f32 	%f60, 0f3F800000;
	sub.f32 	%f7, %f60, %f59;
	sub.f32 	%f8, %f60, %f57;
	mul.f32 	%f61, %f7, %f8;
	fma.rn.f32 	%f9, %f61, %f81, 0f00000000;
	add.f32 	%f62, %f3, 0f3F800000;
	cvt.rzi.s32.f32 	%r13, %f62;
	or.b32  	%r37, %r13, %r33;
	setp.lt.s32 	%p10, %r37, 0;
	setp.ge.s32 	%p11, %r13, %r17;
	or.pred  	%p12, %p11, %p4;
	or.pred  	%p13, %p12, %p10;
	mov.f32 	%f82, 0f00000000;
	@%p13 bra 	$L__BB0_6;
	mad.lo.s32 	%r38, %r13, %r18, %r33;
	mad.lo.s32 	%r39, %r38, %r19, %r9;
	mul.wide.s32 	%rd21, %r39, 4;
	add.s64 	%rd22, %rd4, %rd21;
	ld.global.f32 	%f82, [%rd22];
$L__BB0_6:
	add.f32 	%f64, %f4, 0f3F800000;
	cvt.rzi.s32.f32 	%r40, %f64;
	or.b32  	%r41, %r11, %r40;
	cvt.rn.f32.s32 	%f65, %r13;
	sub.f32 	%f66, %f2, %f65;
	setp.gt.f32 	%p15, %f66, 0f00000000;
	neg.f32 	%f67, %f66;
	selp.f32 	%f68, %f66, %f67, %p15;
	mov.f32 	%f69, 0f3F800000;
	sub.f32 	%f12, %f69, %f68;
	mul.f32 	%f70, %f8, %f12;
	fma.rn.f32 	%f13, %f70, %f82, %f9;
	setp.lt.s32 	%p16, %r41, 0;
	setp.ge.s32 	%p17, %r40, %r18;
	or.pred  	%p18, %p3, %p17;
	or.pred  	%p19, %p18, %p16;
	mov.f32 	%f83, 0f00000000;
	@%p19 bra 	$L__BB0_8;
	mad.lo.s32 	%r42, %r11, %r18, %r40;
	mad.lo.s32 	%r43, %r42, %r19, %r9;
	mul.wide.s32 	%rd23, %r43, 4;
	add.s64 	%rd24, %rd4, %rd23;
	ld.global.f32 	%f83, [%rd24];
$L__BB0_8:
	or.b32  	%r44, %r13, %r40;
	cvt.rn.f32.s32 	%f72, %r40;
	sub.f32 	%f73, %f1, %f72;
	setp.gt.f32 	%p22, %f73, 0f00000000;
	neg.f32 	%f74, %f73;
	selp.f32 	%f75, %f73, %f74, %p22;
	mov.f32 	%f76, 0f3F800000;
	sub.f32 	%f16, %f76, %f75;
	mul.f32 	%f77, %f7, %f16;
	fma.rn.f32 	%f17, %f77, %f83, %f13;
	setp.lt.s32 	%p23, %r44, 0;
	or.pred  	%p24, %p11, %p17;
	or.pred  	%p25, %p24, %p23;
	mov.f32 	%f84, 0f00000000;
	@%p25 bra 	$L__BB0_10;
	mad.lo.s32 	%r45, %r13, %r18, %r40;
	mad.lo.s32 	%r46, %r45, %r19, %r9;
	mul.wide.s32 	%rd25, %r46, 4;
	add.s64 	%rd26, %rd4, %rd25;
	ld.global.f32 	%f84, [%rd26];
$L__BB0_10:
	ld.param.u64 	%rd41, [_Z15points_fuse_gpuiiiiifPKfS0_S0_PfS1__param_10];
	shl.b32 	%r47, %r8, 1;
	cvt.s64.s32 	%rd27, %r47;
	shl.b32 	%r48, %r10, 1;
	cvt.s64.s32 	%rd28, %r48;
	add.s64 	%rd29, %rd27, %rd28;
	shl.b64 	%rd30, %rd29, 2;
	add.s64 	%rd31, %rd3, %rd30;
	mul.f32 	%f78, %f12, %f16;
	fma.rn.f32 	%f79, %f78, %f84, %f17;
	st.global.f32 	[%rd31], %f1;
	st.global.f32 	[%rd31+4], %f2;
	cvt.s64.s32 	%rd32, %r9;
	mul.lo.s32 	%r49, %r8, %r19;
	cvt.s64.s32 	%rd33, %r49;
	mul.lo.s32 	%r50, %r10, %r19;
	cvt.s64.s32 	%rd34, %r50;
	add.s64 	%rd35, %rd33, %rd34;
	add.s64 	%rd36, %rd35, %rd32;
	cvta.to.global.u64 	%rd37, %rd41;
	shl.b64 	%rd38, %rd36, 2;
	add.s64 	%rd39, %rd37, %rd38;
	st.global.f32 	[%rd39], %f79;
	add.s32 	%r51, %r51, %r6;
	setp.lt.s32 	%p26, %r51, %r1;
	@%p26 bra 	$L__BB0_2;
$L__BB0_11:
	ret;

}
	// .globl	_Z20points_fuse_grad_gpuiiiiifPKfS0_S0_Pf
.visible .entry _Z20points_fuse_grad_gpuiiiiifPKfS0_S0_Pf(
	.param .u32 _Z20points_fuse_grad_gpuiiiiifPKfS0_S0_Pf_param_0,
	.param .u32 _Z20points_fuse_grad_gpuiiiiifPKfS0_S0_Pf_param_1,
	.param .u32 _Z20points_fuse_grad_gpuiiiiifPKfS0_S0_Pf_param_2,
	.param .u32 _Z20points_fuse_grad_gpuiiiiifPKfS0_S0_Pf_param_3,
	.param .u32 _Z20points_fuse_grad_gpuiiiiifPKfS0_S0_Pf_param_4,
	.param .f32 _Z20points_fuse_grad_gpuiiiiifPKfS0_S0_Pf_param_5,
	.param .u64 .ptr .align 1 _Z20points_fuse_grad_gpuiiiiifPKfS0_S0_Pf_param_6,
	.param .u64 .ptr .align 1 _Z20points_fuse_grad_gpuiiiiifPKfS0_S0_Pf_param_7,
	.param .u64 .ptr .align 1 _Z20points_fuse_grad_gpuiiiiifPKfS0_S0_Pf_param_8,
	.param .u64 .ptr .align 1 _Z20points_fuse_grad_gpuiiiiifPKfS0_S0_Pf_param_9
)
{
	.reg .pred 	%p<27>;
	.reg .b32 	%r<48>;
	.reg .b32 	%f<43>;
	.reg .b64 	%rd<47>;

	ld.param.u32 	%r20, [_Z20points_fuse_grad_gpuiiiiifPKfS0_S0_Pf_param_0];
	ld.param.u32 	%r16, [_Z20points_fuse_grad_gpuiiiiifPKfS0_S0_Pf_param_1];
	ld.param.u32 	%r17, [_Z20points_fuse_grad_gpuiiiiifPKfS0_S0_Pf_param_2];
	ld.param.u32 	%r18, [_Z20points_fuse_grad_gpuiiiiifPKfS0_S0_Pf_param_3];
	ld.param.u32 	%r19, [_Z20points_fuse_grad_gpuiiiiifPKfS0_S0_Pf_param_4];
	mul.lo.s32 	%r21, %r16, %r20;
	mul.lo.s32 	%r1, %r21, %r19;
	mov.u32 	%r22, %ctaid.x;
	mov.u32 	%r2, %ntid.x;
	mov.u32 	%r23, %tid.x;
	mad.lo.s32 	%r47, %r22, %r2, %r23;
	setp.ge.s32 	%p1, %r47, %r1;
	@%p1 bra 	$L__BB1_11;
	mul.lo.s32 	%r4, %r19, %r16;
	shl.b32 	%r5, %r16, 1;
	mul.lo.s32 	%r24, %r18, %r17;
	mul.lo.s32 	%r6, %r24, %r19;
	mul.lo.s32 	%r7, %r19, %r18;
	mov.u32 	%r25, %nctaid.x;
	mul.lo.s32 	%r8, %r2, %r25;
$L__BB1_2:
	ld.param.u64 	%rd46, [_Z20points_fuse_grad_gpuiiiiifPKfS0_S0_Pf_param_9];
	ld.param.u64 	%rd45, [_Z20points_fuse_grad_gpuiiiiifPKfS0_S0_Pf_param_8];
	ld.param.u64 	%rd44, [_Z20points_fuse_grad_gpuiiiiifPKfS0_S0_Pf_param_7];
	div.s32 	%r26, %r47, %r4;
	div.s32 	%r27, %r47, %r19;
	rem.s32 	%r28, %r27, %r16;
	mul.lo.s32 	%r29, %r27, %r19;
	sub.s32 	%r10, %r47, %r29;
	mul.lo.s32 	%r30, %r5, %r26;
	cvt.s64.s32 	%rd5, %r30;
	shl.b32 	%r31, %r28, 1;
	cvt.s64.s32 	%rd6, %r31;
	add.s64 	%rd7, %rd6, %rd5;
	cvta.to.global.u64 	%rd8, %rd44;
	shl.b64 	%rd9, %rd7, 2;
	add.s64 	%rd10, %rd8, %rd9;
	cvta.to.global.u64 	%rd11, %rd45;
	mul.wide.s32 	%rd12, %r47, 4;
	add.s64 	%rd13, %rd11, %rd12;
	mul.lo.s32 	%r32, %r6, %r26;
	cvta.to.global.u64 	%rd14, %rd46;
	mul.wide.s32 	%rd15, %r32, 4;
	add.s64 	%rd1, %rd14, %rd15;
	ld.global.f32 	%f1, [%rd10];
	ld.global.f32 	%f2, [%rd10+4];
	ld.global.f32 	%f3, [%rd13];
	cvt.rmi.f32.f32 	%f4, %f2;
	cvt.rzi.s32.f32 	%r11, %f4;
	cvt.rmi.f32.f32 	%f5, %f1;
	cvt.rzi.s32.f32 	%r33, %f5;
	cvt.rn.f32.s32 	%f11, %r11;
	sub.f32 	%f12, %f2, %f11;
	cvt.rn.f32.s32 	%f13, %r33;
	sub.f32 	%f14, %f1, %f13;
	setp.gt.f32 	%p2, %f14, 0f00000000;
	neg.f32 	%f15, %f14;
	selp.f32 	%f16, %f14, %f15, %p2;
	setp.gt.f32 	%p3, %f12, 0f00000000;
	neg.f32 	%f17, %f12;
	selp.f32 	%f18, %f12, %f17, %p3;
	mov.f32 	%f19, 0f3F800000;
	sub.f32 	%f6, %f19, %f18;
	sub.f32 	%f7, %f19, %f16;
	or.b32  	%r34, %r11, %r33;
	setp.lt.s32 	%p4, %r34, 0;
	setp.ge.s32 	%p5, %r11, %r17;
	setp.ge.s32 	%p6, %r33, %r18;
	or.pred  	%p7, %p5, %p6;
	or.pred  	%p8, %p7, %p4;
	@%p8 bra 	$L__BB1_4;
	mul.lo.s32 	%r35, %r7, %r11;
	cvt.s64.s32 	%rd16, %r35;
	mul.lo.s32 	%r36, %r33, %r19;
	cvt.s64.s32 	%rd17, %r36;
	cvt.s64.s32 	%rd18, %r10;
	add.s64 	%rd19, %rd17, %rd18;
	add.s64 	%rd20, %rd19, %rd16;
	shl.b64 	%rd21, %rd20, 2;
	add.s64 	%rd22, %rd1, %rd21;
	mul.f32 	%f20, %f7, %f6;
	mul.f32 	%f21, %f3, %f20;
	atom.global.add.f32 	%f22, [%rd22], %f21;
$L__BB1_4:
	setp.ge.s32 	%p9, %r33, %r18;
	add.f32 	%f23, %f4, 0f3F800000;
	cvt.rzi.s32.f32 	%r13, %f23;
	cvt.rn.f32.s32 	%f24, %r13;
	sub.f32 	%f25, %f2, %f24;
	setp.gt.f32 	%p10, %f25, 0f00000000;
	neg.f32 	%f26, %f25;
	selp.f32 	%f27, %f25, %f26, %p10;
	mov.f32 	%f28, 0f3F800000;
	sub.f32 	%f8, %f28, %f27;
	or.b32  	%r37, %r13, %r33;
	setp.lt.s32 	%p11, %r37, 0;
	setp.ge.s32 	%p12, %r13, %r17;
	or.pred  	%p13, %p12, %p9;
	or.pred  	%p14, %p13, %p11;
	@%p14 bra 	$L__BB1_6;
	mul.lo.s32 	%r38, %r7, %r13;
	cvt.s64.s32 	%rd23, %r38;
	mul.lo.s32 	%r39, %r33, %r19;
	cvt.s64.s32 	%rd24, %r39;
	cvt.s64.s32 	%rd25, %r10;
	add.s64 	%rd26, %rd24, %rd25;
	add.s64 	%rd27, %rd26, %rd23;
	shl.b64 	%rd28, %rd27, 2;
	add.s64 	%rd29, %rd1, %rd28;
	mul.f32 	%f29, %f7, %f8;
	mul.f32 	%f30, %f3, %f29;
	atom.global.add.f32 	%f31, [%rd29], %f30;
$L__BB1_6:
	setp.ge.s32 	%p15, %r11, %r17;
	add.f32 	%f32, %f5, 0f3F800000;
	cvt.rzi.s32.f32 	%r40, %f32;
	or.b32  	%r41, %r11, %r40;
	cvt.rn.f32.s32 	%f33, %r40;
	sub.f32 	%f34, %f1, %f33;
	setp.gt.f32 	%p16, %f34, 0f00000000;
	neg.f32 	%f35, %f34;
	selp.f32 	%f36, %f34, %f35, %p16;
	mov.f32 	%f37, 0f3F800000;
	sub.f32 	%f9, %f37, %f36;
	setp.lt.s32 	%p17, %r41, 0;
	setp.ge.s32 	%p18, %r40, %r18;
	or.pred  	%p19, %p15, %p18;
	or.pred  	%p20, %p19, %p17;
	@%p20 bra 	$L__BB1_8;
	mul.lo.s32 	%r42, %r7, %r11;
	cvt.s64.s32 	%rd30, %r42;
	mul.lo.s32 	%r43, %r40, %r19;
	cvt.s64.s32 	%rd31, %r43;
	cvt.s64.s32 	%rd32, %r10;
	add.s64 	%rd33, %rd31, %rd32;
	add.s64 	%rd34, %rd33, %rd30;
	shl.b64 	%rd35, %rd34, 2;
	add.s64 	%rd36, %rd1, %rd35;
	mul.f32 	%f38, %f6, %f9;
	mul.f32 	%f39, %f3, %f38;
	atom.global.add.f32 	%f40, [%rd36], %f39;
$L__BB1_8:
	setp.ge.s32 	%p21, %r40, %r18;
	setp.ge.s32 	%p22, %r13, %r17;
	or.b32  	%r44, %r13, %r40;
	mul.f32 	%f10, %f9, %f8;
	setp.lt.s32 	%p23, %r44, 0;
	or.pred  	%p24, %p22, %p21;
	or.pred  	%p25, %p24, %p23;
	@%p25 bra 	$L__BB1_10;
	mul.lo.s32 	%r45, %r7, %r13;
	cvt.s64.s32 	%rd37, %r45;
	mul.lo.s32 	%r46, %r40, %r19;
	cvt.s64.s32 	%rd38, %r46;
	cvt.s64.s32 	%rd39, %r10;
	add.s64 	%rd40, %rd38, %rd39;
	add.s64 	%rd41, %rd40, %rd37;
	shl.b64 	%rd42, %rd41, 2;
	add.s64 	%rd43, %rd1, %rd42;
	mul.f32 	%f41, %f3, %f10;
	atom.global.add.f32 	%f42, [%rd43], %f41;
$L__BB1_10:
	add.s32 	%r47, %r47, %r8;
	setp.lt.s32 	%p26, %r47, %r1;
	@%p26 bra 	$L__BB1_2;
$L__BB1_11:
	ret;

}


// ===== COMPILED SASS (sm_100) =====

	.target	sm_100

	.elftype	@"ET_EXEC"


//--------------------- .note.nv.tkinfo           --------------------------
	.section	.note.nv.tkinfo,"",@"SHT_NOTE"
	.sectionflags	@"SHF_NOTE_NV_TKINFO"
	.tkinfo
        /*0018*/ 	.word	0x00000002
        /*0030*/ 	.string	""
        /*0030*/ 	.string	"ptxas"
        /*0030*/ 	.string	"Cuda compilation tools, release 13.0, V13.0.88"
        /*0030*/ 	.string	"Build cuda_13.0.r13.0/compiler.36424714_0"
        /*0030*/ 	.string	"-arch sm_100 -m 64 "



//--------------------- .note.nv.cuinfo           --------------------------
	.section	.note.nv.cuinfo,"",@"SHT_NOTE"
	.sectionflags	@"SHF_NOTE_NV_CUINFO"
        /*0018*/ 	.short	0x0002
        /*001a*/ 	.short	0x0064
        /*001c*/ 	.short	0x0082
	.zero		2


//--------------------- .nv.info                  --------------------------
	.section	.nv.info,"",@"SHT_CUDA_INFO"
	.align	4


	//----- nvinfo : EIATTR_REGCOUNT
	.align		4
        /*0000*/ 	.byte	0x04, 0x2f
        /*0002*/ 	.short	(.L_1 - .L_0)
	.align		4
.L_0:
        /*0004*/ 	.word	index@(_Z15points_fuse_gpuiiiiifPKfS0_S0_PfS1_)
        /*0008*/ 	.word	0x00000020


	//----- nvinfo : EIATTR_FRAME_SIZE
	.align		4
.L_1:
        /*000c*/ 	.byte	0x04, 0x11
        /*000e*/ 	.short	(.L_3 - .L_2)
	.align		4
.L_2:
        /*0010*/ 	.word	index@($__internal_0_$__cuda_sm3x_div_rn_noftz_f32_slowpath)
        /*0014*/ 	.word	0x00000000


	//----- nvinfo : EIATTR_FRAME_SIZE
	.align		4
.L_3:
        /*0018*/ 	.byte	0x04, 0x11
        /*001a*/ 	.short	(.L_5 - .L_4)
	.align		4
.L_4:
        /*001c*/ 	.word	index@(_Z15points_fuse_gpuiiiiifPKfS0_S0_PfS1_)
        /*0020*/ 	.word	0x00000000


	//----- nvinfo : EIATTR_REGCOUNT
	.align		4
.L_5:
        /*0024*/ 	.byte	0x04, 0x2f
        /*0026*/ 	.short	(.L_7 - .L_6)
	.align		4
.L_6:
        /*0028*/ 	.word	index@(_Z20points_fuse_grad_gpuiiiiifPKfS0_S0_Pf)
        /*002c*/ 	.word	0x0000001a


	//----- nvinfo : EIATTR_FRAME_SIZE
	.align		4
.L_7:
        /*0030*/ 	.byte	0x04, 0x11
        /*0032*/ 	.short	(.L_9 - .L_8)
	.align		4
.L_8:
        /*0034*/ 	.word	index@(_Z20points_fuse_grad_gpuiiiiifPKfS0_S0_Pf)
        /*0038*/ 	.word	0x00000000


	//----- nvinfo : EIATTR_MIN_STACK_SIZE
	.align		4
.L_9:
        /*003c*/ 	.byte	0x04, 0x12
        /*003e*/ 	.short	(.L_11 - .L_10)
	.align		4
.L_10:
        /*0040*/ 	.word	index@(_Z20points_fuse_grad_gpuiiiiifPKfS0_S0_Pf)
        /*0044*/ 	.word	0x00000000


	//----- nvinfo : EIATTR_MIN_STACK_SIZE
	.align		4
.L_11:
        /*0048*/ 	.byte	0x04, 0x12
        /*004a*/ 	.short	(.L_13 - .L_12)
	.align		4
.L_12:
        /*004c*/ 	.word	index@(_Z15points_fuse_gpuiiiiifPKfS0_S0_PfS1_)
        /*0050*/ 	.word	0x00000000
.L_13:


//--------------------- .nv.compat                --------------------------
	.section	.nv.compat,"",@"SHT_CUDA_COMPAT_INFO"
	.align	4
        /*0000*/ 	.byte	0x02, 0x09, 0x00, 0x00, 0x02, 0x02, 0x01, 0x00, 0x02, 0x05, 0x05, 0x00, 0x03, 0x07, 0x01, 0x01
        /*0010*/ 	.byte	0x02, 0x03, 0x00, 0x00, 0x02, 0x06, 0x01, 0x00, 0x04, 0x0b, 0x08, 0x00, 0x01, 0x00, 0x00, 0x00
        /*0020*/ 	.byte	0x00, 0x00, 0x00, 0x00


//--------------------- .nv.info._Z20points_fuse_grad_gpuiiiiifPKfS0_S0_Pf --------------------------
	.section	.nv.info._Z20points_fuse_grad_gpuiiiiifPKfS0_S0_Pf,"",@"SHT_CUDA_INFO"
	.sectionflags	@""
	.align	4


	//----- nvinfo : EIATTR_CUDA_API_VERSION
	.align		4
        /*0000*/ 	.byte	0x04, 0x37
        /*0002*/ 	.short	(.L_15 - .L_14)
.L_14:
        /*0004*/ 	.word	0x00000082


	//----- nvinfo : EIATTR_KPARAM_INFO
	.align		4
.L_15:
        /*0008*/ 	.byte	0x04, 0x17
        /*000a*/ 	.short	(.L_17 - .L_16)
.L_16:
        /*000c*/ 	.word	0x00000000
        /*0010*/ 	.short	0x0009
        /*0012*/ 	.short	0x0030
        /*0014*/ 	.byte	0x00, 0xf5, 0x21, 0x00


	//----- nvinfo : EIATTR_KPARAM_INFO
	.align		4
.L_17:
        /*0018*/ 	.byte	0x04, 0x17
        /*001a*/ 	.short	(.L_19 - .L_18)
.L_18:
        /*001c*/ 	.word	0x00000000
        /*0020*/ 	.short	0x0008
        /*0022*/ 	.short	0x0028
        /*0024*/ 	.byte	0x00, 0xf5, 0x21, 0x00


	//----- nvinfo : EIATTR_KPARAM_INFO
	.align		4
.L_19:
        /*0028*/ 	.byte	0x04, 0x17
        /*002a*/ 	.short	(.L_21 - .L_20)
.L_20:
        /*002c*/ 	.word	0x00000000
        /*0030*/ 	.short	0x0007
        /*0032*/ 	.short	0x0020
        /*0034*/ 	.byte	0x00, 0xf5, 0x21, 0x00


	//----- nvinfo : EIATTR_KPARAM_INFO
	.align		4
.L_21:
        /*0038*/ 	.byte	0x04, 0x17
        /*003a*/ 	.short	(.L_23 - .L_22)
.L_22:
        /*003c*/ 	.word	0x00000000
        /*0040*/ 	.short	0x0006
        /*0042*/ 	.short	0x0018
        /*0044*/ 	.byte	0x00, 0xf5, 0x21, 0x00


	//----- nvinfo : EIATTR_KPARAM_INFO
	.align		4
.L_23:
        /*0048*/ 	.byte	0x04, 0x17
        /*004a*/ 	.short	(.L_25 - .L_24)
.L_24:
        /*004c*/ 	.word	0x00000000
        /*0050*/ 	.short	0x0005
        /*0052*/ 	.short	0x0014
        /*0054*/ 	.byte	0x00, 0xf0, 0x11, 0x00


	//----- nvinfo : EIATTR_KPARAM_INFO
	.align		4
.L_25:
        /*0058*/ 	.byte	0x04, 0x17
        /*005a*/ 	.short	(.L_27 - .L_26)
.L_26:
        /*005c*/ 	.word	0x00000000
        /*0060*/ 	.short	0x0004
        /*0062*/ 	.short	0x0010
        /*0064*/ 	.byte	0x00, 0xf0, 0x11, 0x00


	//----- nvinfo : EIATTR_KPARAM_INFO
	.align		4
.L_27:
        /*0068*/ 	.byte	0x04, 0x17
        /*006a*/ 	.short	(.L_29 - .L_28)
.L_28:
        /*006c*/ 	.word	0x00000000
        /*0070*/ 	.short	0x0003
        /*0072*/ 	.short	0x000c
        /*0074*/ 	.byte	0x00, 0xf0, 0x11, 0x00


	//----- nvinfo : EIATTR_KPARAM_INFO
	.align		4
.L_29:
        /*0078*/ 	.byte	0x04, 0x17
        /*007a*/ 	.short	(.L_31 - .L_30)
.L_30:
        /*007c*/ 	.word	0x00000000
        /*0080*/ 	.short	0x0002
        /*0082*/ 	.short	0x0008
        /*0084*/ 	.byte	0x00, 0xf0, 0x11, 0x00


	//----- nvinfo : EIATTR_KPARAM_INFO
	.align		4
.L_31:
        /*0088*/ 	.byte	0x04, 0x17
        /*008a*/ 	.short	(.L_33 - .L_32)
.L_32:
        /*008c*/ 	.word	0x00000000
        /*0090*/ 	.short	0x0001
        /*0092*/ 	.short	0x0004
        /*0094*/ 	.byte	0x00, 0xf0, 0x11, 0x00


	//----- nvinfo : EIATTR_KPARAM_INFO
	.align		4
.L_33:
        /*0098*/ 	.byte	0x04, 0x17
        /*009a*/ 	.short	(.L_35 - .L_34)
.L_34:
        /*009c*/ 	.word	0x00000000
        /*00a0*/ 	.short	0x0000
        /*00a2*/ 	.short	0x0000
        /*00a4*/ 	.byte	0x00, 0xf0, 0x11, 0x00


	//----- nvinfo : EIATTR_SPARSE_MMA_MASK
	.align		4
.L_35:
        /*00a8*/ 	.byte	0x03, 0x50
        /*00aa*/ 	.short	0x0000


	//----- nvinfo : EIATTR_MAXREG_COUNT
	.align		4
        /*00ac*/ 	.byte	0x03, 0x1b
        /*00ae*/ 	.short	0x00ff


	//----- nvinfo : EIATTR_MERCURY_ISA_VERSION
	.align		4
        /*00b0*/ 	.byte	0x03, 0x5f
        /*00b2*/ 	.short	0x0101


	//----- nvinfo : EIATTR_VRC_CTA_INIT_COUNT
	.align		4
        /*00b4*/ 	.byte	0x02, 0x4a
	.zero		1
	.zero		1


	//----- nvinfo : EIATTR_EXIT_INSTR_OFFSETS
	.align		4
        /*00b8*/ 	.byte	0x04, 0x1c
        /*00ba*/ 	.short	(.L_37 - .L_36)


	//   ....[0]....
.L_36:
        /*00bc*/ 	.word	0x000000b0


	//   ....[1]....
        /*00c0*/ 	.word	0x00000d60


	//----- nvinfo : EIATTR_CRS_STACK_SIZE
	.align		4
.L_37:
        /*00c4*/ 	.byte	0x04, 0x1e
        /*00c6*/ 	.short	(.L_39 - .L_38)
.L_38:
        /*00c8*/ 	.word	0x00000000


	//----- nvinfo : EIATTR_CBANK_PARAM_SIZE
	.align		4
.L_39:
        /*00cc*/ 	.byte	0x03, 0x19
        /*00ce*/ 	.short	0x0038


	//----- nvinfo : EIATTR_PARAM_CBANK
	.align		4
        /*00d0*/ 	.byte	0x04, 0x0a
        /*00d2*/ 	.short	(.L_41 - .L_40)
	.align		4
.L_40:
        /*00d4*/ 	.word	index@(.nv.constant0._Z20points_fuse_grad_gpuiiiiifPKfS0_S0_Pf)
        /*00d8*/ 	.short	0x0380
        /*00da*/ 	.short	0x0038


	//----- nvinfo : EIATTR_SW_WAR
	.align		4
.L_41:
        /*00dc*/ 	.byte	0x04, 0x36
        /*00de*/ 	.short	(.L_43 - .L_42)
.L_42:
        /*00e0*/ 	.word	0x00000008
.L_43:


//--------------------- .nv.info._Z15points_fuse_gpuiiiiifPKfS0_S0_PfS1_ --------------------------
	.section	.nv.info._Z15points_fuse_gpuiiiiifPKfS0_S0_PfS1_,"",@"SHT_CUDA_INFO"
	.sectionflags	@""
	.align	4


	//----- nvinfo : EIATTR_CUDA_API_VERSION
	.align		4
        /*0000*/ 	.byte	0x04, 0x37
        /*0002*/ 	.short	(.L_45 - .L_44)
.L_44:
        /*0004*/ 	.word	0x00000082


	//----- nvinfo : EIATTR_KPARAM_INFO
	.align		4
.L_45:
        /*0008*/ 	.byte	0x04, 0x17
        /*000a*/ 	.short	(.L_47 - .L_46)
.L_46:
        /*000c*/ 	.word	0x00000000
        /*0010*/ 	.short	0x000a
        /*0012*/ 	.short	0x0038
        /*0014*/ 	.byte	0x00, 0xf5, 0x21, 0x00


	//----- nvinfo : EIATTR_KPARAM_INFO
	.align		4
.L_47:
        /*0018*/ 	.byte	0x04, 0x17
        /*001a*/ 	.short	(.L_49 - .L_48)
.L_48:
        /*001c*/ 	.word	0x00000000
        /*0020*/ 	.short	0x0009
        /*0022*/ 	.short	0x0030
        /*0024*/ 	.byte	0x00, 0xf5, 0x21, 0x00


	//----- nvinfo : EIATTR_KPARAM_INFO
	.align		4
.L_49:
        /*0028*/ 	.byte	0x04, 0x17
        /*002a*/ 	.short	(.L_51 - .L_50)
.L_50:
        /*002c*/ 	.word	0x00000000
        /*0030*/ 	.short	0x0008
        /*0032*/ 	.short	0x0028
        /*0034*/ 	.byte	0x00, 0xf5, 0x21, 0x00


	//----- nvinfo : EIATTR_KPARAM_INFO
	.align		4
.L_51:
        /*0038*/ 	.byte	0x04, 0x17
        /*003a*/ 	.short	(.L_53 - .L_52)
.L_52:
        /*003c*/ 	.word	0x00000000
        /*0040*/ 	.short	0x0007
        /*0042*/ 	.short	0x0020
        /*0044*/ 	.byte	0x00, 0xf5, 0x21, 0x00


	//----- nvinfo : EIATTR_KPARAM_INFO
	.align		4
.L_53:
        /*0048*/ 	.byte	0x04, 0x17
        /*004a*/ 	.short	(.L_55 - .L_54)
.L_54:
        /*004c*/ 	.word	0x00000000
        /*0050*/ 	.short	0x0006
        /*0052*/ 	.short	0x0018
        /*0054*/ 	.byte	0x00, 0xf5, 0x21, 0x00


	//----- nvinfo : EIATTR_KPARAM_INFO
	.align		4
.L_55:
        /*0058*/ 	.byte	0x04, 0x17
        /*005a*/ 	.short	(.L_57 - .L_56)
.L_56:
        /*005c*/ 	.word	0x00000000
        /*0060*/ 	.short	0x0005
        /*0062*/ 	.short	0x0014
        /*0064*/ 	.byte	0x00, 0xf0, 0x11, 0x00


	//----- nvinfo : EIATTR_KPARAM_INFO
	.align		4
.L_57:
        /*0068*/ 	.byte	0x04, 0x17
        /*006a*/ 	.short	(.L_59 - .L_58)
.L_58:
        /*006c*/ 	.word	0x00000000
        /*0070*/ 	.short	0x0004
        /*0072*/ 	.short	0x0010
        /*0074*/ 	.byte	0x00, 0xf0, 0x11, 0x00


	//----- nvinfo : EIATTR_KPARAM_INFO
	.align		4
.L_59:
        /*0078*/ 	.byte	0x04, 0x17
        /*007a*/ 	.short	(.L_61 - .L_60)
.L_60:
        /*007c*/ 	.word	0x00000000
        /*0080*/ 	.short	0x0003
        /*0082*/ 	.short	0x000c
        /*0084*/ 	.byte	0x00, 0xf0, 0x11, 0x00


	//----- nvinfo : EIATTR_KPARAM_INFO
	.align		4
.L_61:
        /*0088*/ 	.byte	0x04, 0x17
        /*008a*/ 	.short	(.L_63 - .L_62)
.L_62:
        /*008c*/ 	.word	0x00000000
        /*0090*/ 	.short	0x0002
        /*0092*/ 	.short	0x0008
        /*0094*/ 	.byte	0x00, 0xf0, 0x11, 0x00


	//----- nvinfo : EIATTR_KPARAM_INFO
	.align		4
.L_63:
        /*0098*/ 	.byte	0x04, 0x17
        /*009a*/ 	.short	(.L_65 - .L_64)
.L_64:
        /*009c*/ 	.word	0x00000000
        /*00a0*/ 	.short	0x0001
        /*00a2*/ 	.short	0x0004
        /*00a4*/ 	.byte	0x00, 0xf0, 0x11, 0x00


	//----- nvinfo : EIATTR_KPARAM_INFO
	.align		4
.L_65:
        /*00a8*/ 	.byte	0x04, 0x17
        /*00aa*/ 	.short	(.L_67 - .L_66)
.L_66:
        /*00ac*/ 	.word	0x00000000
        /*00b0*/ 	.short	0x0000
        /*00b2*/ 	.short	0x0000
        /*00b4*/ 	.byte	0x00, 0xf0, 0x11, 0x00


	//----- nvinfo : EIATTR_SPARSE_MMA_MASK
	.align		4
.L_67:
        /*00b8*/ 	.byte	0x03, 0x50
        /*00ba*/ 	.short	0x0000


	//----- nvinfo : EIATTR_MAXREG_COUNT
	.align		4
        /*00bc*/ 	.byte	0x03, 0x1b
        /*00be*/ 	.short	0x00ff


	//----- nvinfo : EIATTR_MERCURY_ISA_VERSION
	.align		4
        /*00c0*/ 	.byte	0x03, 0x5f
        /*00c2*/ 	.short	0x0101


	//----- nvinfo : EIATTR_VRC_CTA_INIT_COUNT
	.align		4
        /*00c4*/ 	.byte	0x02, 0x4a
	.zero		1
	.zero		1


	//----- nvinfo : EIATTR_EXIT_INSTR_OFFSETS
	.align		4
        /*00c8*/ 	.byte	0x04, 0x1c
        /*00ca*/ 	.short	(.L_69 - .L_68)


	//   ....[0]....
.L_68:
        /*00cc*/ 	.word	0x000000a0


	//   ....[1]....
        /*00d0*/ 	.word	0x00001250


	//----- nvinfo : EIATTR_CRS_STACK_SIZE
	.align		4
.L_69:
        /*00d4*/ 	.byte	0x04, 0x1e
        /*00d6*/ 	.short	(.L_71 - .L_70)
.L_70:
        /*00d8*/ 	.word	0x00000000


	//----- nvinfo : EIATTR_CBANK_PARAM_SIZE
	.align		4
.L_71:
        /*00dc*/ 	.byte	0x03, 0x19
        /*00de*/ 	.short	0x0040


	//----- nvinfo : EIATTR_PARAM_CBANK
	.align		4
        /*00e0*/ 	.byte	0x04, 0x0a
        /*00e2*/ 	.short	(.L_73 - .L_72)
	.align		4
.L_72:
        /*00e4*/ 	.word	index@(.nv.constant0._Z15points_fuse_gpuiiiiifPKfS0_S0_PfS1_)
        /*00e8*/ 	.short	0x0380
        /*00ea*/ 	.short	0x0040


	//----- nvinfo : EIATTR_SW_WAR
	.align		4
.L_73:
        /*00ec*/ 	.byte	0x04, 0x36
        /*00ee*/ 	.short	(.L_75 - .L_74)
.L_74:
        /*00f0*/ 	.word	0x00000008
.L_75:


//--------------------- .nv.callgraph             --------------------------
	.section	.nv.callgraph,"",@"SHT_CUDA_CALLGRAPH"
	.align	4
	.sectionentsize	8
	.align		4
        /*0000*/ 	.word	0x00000000
	.align		4
        /*0004*/ 	.word	0xffffffff
	.align		4
        /*0008*/ 	.word	0x00000000
	.align		4
        /*000c*/ 	.word	0xfffffffe
	.align		4
        /*0010*/ 	.word	0x00000000
	.align		4
        /*0014*/ 	.word	0xfffffffd
	.align		4
        /*0018*/ 	.word	0x00000000
	.align		4
        /*001c*/ 	.word	0xfffffffc


//--------------------- .text._Z20points_fuse_grad_gpuiiiiifPKfS0_S0_Pf --------------------------
	.section	.text._Z20points_fuse_grad_gpuiiiiifPKfS0_S0_Pf,"ax",@progbits
	.align	128
        .global         _Z20points_fuse_grad_gpuiiiiifPKfS0_S0_Pf
        .type           _Z20points_fuse_grad_gpuiiiiifPKfS0_S0_Pf,@function
        .size           _Z20points_fuse_grad_gpuiiiiifPKfS0_S0_Pf,(.L_x_32 - _Z20points_fuse_grad_gpuiiiiifPKfS0_S0_Pf)
        .other          _Z20points_fuse_grad_gpuiiiiifPKfS0_S0_Pf,@"STO_CUDA_ENTRY STV_DEFAULT"
_Z20points_fuse_grad_gpuiiiiifPKfS0_S0_Pf:
.text._Z20points_fuse_grad_gpuiiiiifPKfS0_S0_Pf:
[----:B------:R-:W-:Y:S01]  /*0000*/  LDC R1, c[0x0][0x37c] ;  /* 0x0000df00ff017b82 */ /* 0x000fe20000000800 */
[----:B------:R-:W0:Y:S01]  /*0010*/  S2R R11, SR_TID.X ;  /* 0x00000000000b7919 */ /* 0x000e220000002100 */
[----:B------:R-:W1:Y:S06]  /*0020*/  LDCU UR8, c[0x0][0x360] ;  /* 0x00006c00ff0877ac */ /* 0x000e6c0008000800 */
[----:B------:R-:W0:Y:S01]  /*0030*/  S2UR UR6, SR_CTAID.X ;  /* 0x00000000000679c3 */ /* 0x000e220000002500 */
[----:B------:R-:W2:Y:S01]  /*0040*/  LDCU.64 UR4, c[0x0][0x380] ;  /* 0x00007000ff0477ac */ /* 0x000ea20008000a00 */
[----:B------:R-:W3:Y:S06]  /*0050*/  LDCU UR7, c[0x0][0x390] ;  /* 0x00007200ff0777ac */ /* 0x000eec0008000800 */
[----:B------:R-:W0:Y:S01]  /*0060*/  LDC R0, c[0x0][0x360] ;  /* 0x0000d800ff007b82 */ /* 0x000e220000000800 */
[----:B--2---:R-:W-:-:S04]  /*0070*/  UIMAD UR4, UR5, UR4, URZ ;  /* 0x00000004050472a4 */ /* 0x004fc8000f8e02ff */
[----:B---3--:R-:W-:Y:S01]  /*0080*/  UIMAD UR4, UR4, UR7, URZ ;  /* 0x00000007040472a4 */ /* 0x008fe2000f8e02ff */
[----:B0-----:R-:W-:-:S05]  /*0090*/  IMAD R11, R0, UR6, R11 ;  /* 0x00000006000b7c24 */ /* 0x001fca000f8e020b */
[----:B------:R-:W-:-:S13]  /*00a0*/  ISETP.GE.AND P0, PT, R11, UR4, PT ;  /* 0x000000040b007c0c */ /* 0x000fda000bf06270 */
[----:B-1----:R-:W-:Y:S05]  /*00b0*/  @P0 EXIT ;  /* 0x000000000000094d */ /* 0x002fea0003800000 */
[----:B------:R-:W-:Y:S01]  /*00c0*/  UIMAD UR12, UR5, UR7, URZ ;  /* 0x00000007050c72a4 */ /* 0x000fe2000f8e02ff */
[----:B------:R-:W0:Y:S01]  /*00d0*/  LDC R8, c[0x0][0x390] ;  /* 0x0000e400ff087b82 */ /* 0x000e220000000800 */
[----:B------:R-:W1:Y:S04]  /*00e0*/  LDCU.64 UR10, c[0x0][0x388] ;  /* 0x00007100ff0a77ac */ /* 0x000e680008000a00 */
[----:B------:R-:W-:Y:S01]  /*00f0*/  IABS R0, UR12 ;  /* 0x0000000c00007c13 */ /* 0x000fe20008000000 */
[----:B------:R-:W2:Y:S02]  /*0100*/  LDCU UR9, c[0x0][0x370] ;  /* 0x00006e00ff0977ac */ /* 0x000ea40008000800 */
[----:B------:R-:W3:Y:S01]  /*0110*/  LDC.64 R2, c[0x0][0x388] ;  /* 0x0000e200ff027b82 */ /* 0x000ee20000000a00 */
[----:B------:R-:W4:Y:S01]  /*0120*/  I2F.RP R6, R0 ;  /* 0x0000000000067306 */ /* 0x000f220000209400 */
[----:B------:R-:W0:Y:S01]  /*0130*/  LDCU.64 UR14, c[0x0][0x358] ;  /* 0x00006b00ff0e77ac */ /* 0x000e220008000a00 */
[----:B------:R-:W0:Y:S01]  /*0140*/  LDCU.64 UR16, c[0x0][0x3a0] ;  /* 0x00007400ff1077ac */ /* 0x000e220008000a00 */
[----:B------:R-:W-:-:S02]  /*0150*/  USHF.L.U32 UR5, UR5, 0x1, URZ ;  /* 0x0000000105057899 */ /* 0x000fc400080006ff */
[----:B-1----:R-:W-:-:S03]  /*0160*/  UIMAD UR7, UR7, UR11, URZ ;  /* 0x0000000b070772a4 */ /* 0x002fc6000f8e02ff */
[----:B----4-:R-:W1:Y:S01]  /*0170*/  MUFU.RCP R6, R6 ;  /* 0x0000000600067308 */ /* 0x010e620000001000 */
[----:B------:R-:W-:Y:S02]  /*0180*/  UIMAD UR6, UR10, UR7, URZ ;  /* 0x000000070a0672a4 */ /* 0x000fe4000f8e02ff */
[----:B--2---:R-:W-:Y:S01]  /*0190*/  UIMAD UR8, UR8, UR9, URZ ;  /* 0x00000009080872a4 */ /* 0x004fe2000f8e02ff */
[----:B-1----:R-:W-:-:S04]  /*01a0*/  VIADD R4, R6, 0xffffffe ;  /* 0x0ffffffe06047836 */ /* 0x002fc80000000000 */
[----:B------:R1:W2:Y:S02]  /*01b0*/  F2I.FTZ.U32.TRUNC.NTZ R5, R4 ;  /* 0x0000000400057305 */ /* 0x0002a4000021f000 */
[----:B-1----:R-:W-:Y:S02]  /*01c0*/  IMAD.MOV.U32 R4, RZ, RZ, RZ ;  /* 0x000000ffff047224 */ /* 0x002fe400078e00ff */
[----:B--2---:R-:W-:-:S04]  /*01d0*/  IMAD.MOV R9, RZ, RZ, -R5 ;  /* 0x000000ffff097224 */ /* 0x004fc800078e0a05 */
[----:B------:R-:W-:-:S04]  /*01e0*/  IMAD R9, R9, R0, RZ ;  /* 0x0000000009097224 */ /* 0x000fc800078e02ff */
[----:B0--3--:R-:W-:-:S07]  /*01f0*/  IMAD.HI.U32 R9, R5, R9, R4 ;  /* 0x0000000905097227 */ /* 0x009fce00078e0004 */
.L_x_8:
[----:B------:R-:W-:Y:S01]  /*0200*/  IABS R16, R8 ;  /* 0x0000000800107213 */ /* 0x000fe20000000000 */
[----:B0-2---:R-:W0:Y:S01]  /*0210*/  LDC R4, c[0x0][0x384] ;  /* 0x0000e100ff047b82 */ /* 0x005e220000000800 */
[----:B-----5:R-:W-:Y:S02]  /*0220*/  IABS R10, R11 ;  /* 0x0000000b000a7213 */ /* 0x020fe40000000000 */
[----:B-1----:R-:W1:Y:S01]  /*0230*/  I2F.RP R5, R16 ;  /* 0x0000001000057306 */ /* 0x002e620000209400 */
[----:B------:R-:W-:-:S04]  /*0240*/  IABS R15, UR12 ;  /* 0x0000000c000f7c13 */ /* 0x000fc80008000000 */
[----:B------:R-:W2:Y:S03]  /*0250*/  LDC.64 R18, c[0x0][0x3a8] ;  /* 0x0000ea00ff127b82 */ /* 0x000ea60000000a00 */
[----:B-1----:R-:W1:Y:S02]  /*0260*/  MUFU.RCP R5, R5 ;  /* 0x0000000500057308 */ /* 0x002e640000001000 */
[----:B-1----:R-:W-:Y:S01]  /*0270*/  VIADD R6, R5, 0xffffffe ;  /* 0x0ffffffe05067836 */ /* 0x002fe20000000000 */
[----:B0-----:R-:W-:-:S05]  /*0280*/  IABS R5, R4 ;  /* 0x0000000400057213 */ /* 0x001fca0000000000 */
[----:B------:R0:W1:Y:S08]  /*0290*/  F2I.FTZ.U32.TRUNC.NTZ R7, R6 ;  /* 0x0000000600077305 */ /* 0x000070000021f000 */
[----:B------:R-:W3:Y:S01]  /*02a0*/  I2F.RP R14, R5 ;  /* 0x00000005000e7306 */ /* 0x000ee20000209400 */
[----:B0-----:R-:W-:Y:S02]  /*02b0*/  IMAD.MOV.U32 R6, RZ, RZ, RZ ;  /* 0x000000ffff067224 */ /* 0x001fe400078e00ff */
[----:B-1----:R-:W-:-:S04]  /*02c0*/  IMAD.MOV R13, RZ, RZ, -R7 ;  /* 0x000000ffff0d7224 */ /* 0x002fc800078e0a07 */
[----:B------:R-:W-:-:S04]  /*02d0*/  IMAD R13, R13, R16, RZ ;  /* 0x000000100d0d7224 */ /* 0x000fc800078e02ff */
[----:B------:R-:W-:Y:S01]  /*02e0*/  IMAD.HI.U32 R7, R7, R13, R6 ;  /* 0x0000000d07077227 */ /* 0x000fe200078e0006 */
[----:B---3--:R-:W0:Y:S05]  /*02f0*/  MUFU.RCP R14, R14 ;  /* 0x0000000e000e7308 */ /* 0x008e2a0000001000 */
[----:B------:R-:W-:-:S04]  /*0300*/  IMAD.HI.U32 R6, R7, R10, RZ ;  /* 0x0000000a07067227 */ /* 0x000fc800078e00ff */
[----:B------:R-:W-:-:S04]  /*0310*/  IMAD.MOV R7, RZ, RZ, -R6 ;  /* 0x000000ffff077224 */ /* 0x000fc800078e0a06 */
[----:B------:R-:W-:Y:S02]  /*0320*/  IMAD R7, R16, R7, R10 ;  /* 0x0000000710077224 */ /* 0x000fe400078e020a */
[----:B0-----:R-:W-:-:S03]  /*0330*/  VIADD R12, R14, 0xffffffe ;  /* 0x0ffffffe0e0c7836 */ /* 0x001fc60000000000 */
[----:B------:R-:W-:Y:S01]  /*0340*/  ISETP.GT.U32.AND P1, PT, R16, R7, PT ;  /* 0x000000071000720c */ /* 0x000fe20003f24070 */
[----:B------:R0:W1:Y:S02]  /*0350*/  F2I.FTZ.U32.TRUNC.NTZ R13, R12 ;  /* 0x0000000c000d7305 */ /* 0x000064000021f000 */
[----:B0-----:R-:W-:-:S10]  /*0360*/  IMAD.MOV.U32 R12, RZ, RZ, RZ ;  /* 0x000000ffff0c7224 */ /* 0x001fd400078e00ff */
[----:B------:R-:W-:Y:S02]  /*0370*/  @!P1 IMAD.IADD R7, R7, 0x1, -R16 ;  /* 0x0000000107079824 */ /* 0x000fe400078e0a10 */
[----:B------:R-:W-:Y:S01]  /*0380*/  @!P1 VIADD R6, R6, 0x1 ;  /* 0x0000000106069836 */ /* 0x000fe20000000000 */
[----:B------:R-:W-:Y:S01]  /*0390*/  ISETP.NE.AND P1, PT, R8, RZ, PT ;  /* 0x000000ff0800720c */ /* 0x000fe20003f25270 */
[----:B-1----:R-:W-:Y:S01]  /*03a0*/  IMAD.MOV R14, RZ, RZ, -R13 ;  /* 0x000000ffff0e7224 */ /* 0x002fe200078e0a0d */
[----:B------:R-:W-:Y:S02]  /*03b0*/  ISETP.GE.U32.AND P0, PT, R7, R16, PT ;  /* 0x000000100700720c */ /* 0x000fe40003f06070 */
[----:B------:R-:W-:-:S04]  /*03c0*/  LOP3.LUT R7, R11, R8, RZ, 0x3c, !PT ;  /* 0x000000080b077212 */ /* 0x000fc800078e3cff */
[----:B------:R-:W-:Y:S01]  /*03d0*/  ISETP.GE.AND P2, PT, R7, RZ, PT ;  /* 0x000000ff0700720c */ /* 0x000fe20003f46270 */
[----:B------:R-:W-:-:S04]  /*03e0*/  IMAD R7, R14, R5, RZ ;  /* 0x000000050e077224 */ /* 0x000fc800078e02ff */
[----:B------:R-:W-:-:S04]  /*03f0*/  IMAD.HI.U32 R12, R13, R7, R12 ;  /* 0x000000070d0c7227 */ /* 0x000fc800078e000c */
[----:B------:R-:W-:Y:S02]  /*0400*/  @P0 VIADD R6, R6, 0x1 ;  /* 0x0000000106060836 */ /* 0x000fe40000000000 */
[----:B------:R-:W-:Y:S02]  /*0410*/  IMAD.MOV R13, RZ, RZ, -R15 ;  /* 0x000000ffff0d7224 */ /* 0x000fe400078e0a0f */
[----:B------:R-:W-:Y:S01]  /*0420*/  @!P2 IMAD.MOV R6, RZ, RZ, -R6 ;  /* 0x000000ffff06a224 */ /* 0x000fe200078e0a06 */
[----:B------:R-:W-:Y:S01]  /*0430*/  @!P1 LOP3.LUT R6, RZ, R8, RZ, 0x33, !PT ;  /* 0x00000008ff069212 */ /* 0x000fe200078e33ff */
[----:B------:R-:W-:-:S03]  /*0440*/  IMAD.HI.U32 R7, R9, R10, RZ ;  /* 0x0000000a09077227 */ /* 0x000fc600078e00ff */
[----:B------:R-:W-:Y:S01]  /*0450*/  IABS R14, R6 ;  /* 0x00000006000e7213 */ /* 0x000fe20000000000 */
[----:B------:R-:W-:Y:S01]  /*0460*/  IMAD R13, R7, R13, R10 ;  /* 0x0000000d070d7224 */ /* 0x000fe200078e020a */
[----:B------:R-:W-:-:S03]  /*0470*/  ISETP.GE.AND P4, PT, R6, RZ, PT ;  /* 0x000000ff0600720c */ /* 0x000fc60003f86270 */
[----:B------:R-:W-:Y:S01]  /*0480*/  IMAD.HI.U32 R12, R12, R14, RZ ;  /* 0x0000000e0c0c7227 */ /* 0x000fe200078e00ff */
[----:B------:R-:W-:-:S03]  /*0490*/  ISETP.GT.U32.AND P1, PT, R0, R13, PT ;  /* 0x0000000d0000720c */ /* 0x000fc60003f24070 */
[----:B------:R-:W-:-:S04]  /*04a0*/  IMAD.MOV R12, RZ, RZ, -R12 ;  /* 0x000000ffff0c7224 */ /* 0x000fc800078e0a0c */
[----:B------:R-:W-:Y:S01]  /*04b0*/  IMAD R10, R5, R12, R14 ;  /* 0x0000000c050a7224 */ /* 0x000fe200078e020e */
[----:B------:R-:W-:-:S04]  /*04c0*/  IABS R12, UR12 ;  /* 0x0000000c000c7c13 */ /* 0x000fc80008000000 */
[----:B------:R-:W-:Y:S01]  /*04d0*/  ISETP.GT.U32.AND P0, PT, R5, R10, PT ;  /* 0x0000000a0500720c */ /* 0x000fe20003f04070 */
[----:B------:R-:W-:Y:S01]  /*04e0*/  @!P1 IMAD.IADD R13, R13, 0x1, -R12 ;  /* 0x000000010d0d9824 */ /* 0x000fe200078e0a0c */
[----:B------:R-:W-:Y:S01]  /*04f0*/  LOP3.LUT R12, R11, UR12, RZ, 0x3c, !PT ;  /* 0x0000000c0b0c7c12 */ /* 0x000fe2000f8e3cff */
[----:B------:R-:W-:Y:S01]  /*0500*/  @!P1 VIADD R7, R7, 0x1 ;  /* 0x0000000107079836 */ /* 0x000fe20000000000 */
[----:B------:R-:W-:Y:S02]  /*0510*/  ISETP.NE.AND P1, PT, RZ, UR12, PT ;  /* 0x0000000cff007c0c */ /* 0x000fe4000bf25270 */
[----:B------:R-:W-:-:S07]  /*0520*/  ISETP.GE.AND P2, PT, R12, RZ, PT ;  /* 0x000000ff0c00720c */ /* 0x000fce0003f46270 */
[----:B------:R-:W-:Y:S01]  /*0530*/  @!P0 IMAD.IADD R10, R10, 0x1, -R5 ;  /* 0x000000010a0a8824 */ /* 0x000fe200078e0a05 */
[----:B------:R-:W-:-:S04]  /*0540*/  ISETP.GE.U32.AND P0, PT, R13, R0, PT ;  /* 0x000000000d00720c */ /* 0x000fc80003f06070 */
[----:B------:R-:W-:-:S09]  /*0550*/  ISETP.GT.U32.AND P3, PT, R5, R10, PT ;  /* 0x0000000a0500720c */ /* 0x000fd20003f64070 */
[----:B------:R-:W-:Y:S01]  /*0560*/  @P0 VIADD R7, R7, 0x1 ;  /* 0x0000000107070836 */ /* 0x000fe20000000000 */
[----:B------:R-:W-:-:S03]  /*0570*/  ISETP.NE.AND P0, PT, R4, RZ, PT ;  /* 0x000000ff0400720c */ /* 0x000fc60003f05270 */
[----:B------:R-:W-:Y:S02]  /*0580*/  @!P3 IMAD.IADD R10, R10, 0x1, -R5 ;  /* 0x000000010a0ab824 */ /* 0x000fe400078e0a05 */
[----:B------:R-:W-:Y:S01]  /*0590*/  @!P2 IMAD.MOV R7, RZ, RZ, -R7 ;  /* 0x000000ffff07a224 */ /* 0x000fe200078e0a07 */
[----:B------:R-:W-:Y:S01]  /*05a0*/  @!P1 LOP3.LUT R7, RZ, UR12, RZ, 0x33, !PT ;  /* 0x0000000cff079c12 */ /* 0x000fe2000f8e33ff */
[----:B------:R-:W-:-:S06]  /*05b0*/  @!P4 IMAD.MOV R10, RZ, RZ, -R10 ;  /* 0x000000ffff0ac224 */ /* 0x000fcc00078e0a0a */
[----:B------:R-:W-:Y:S01]  /*05c0*/  @!P0 LOP3.LUT R10, RZ, R4, RZ, 0x33, !PT ;  /* 0x00000004ff0a8212 */ /* 0x000fe200078e33ff */
[----:B------:R-:W-:-:S04]  /*05d0*/  IMAD R4, R7, UR5, RZ ;  /* 0x0000000507047c24 */ /* 0x000fc8000f8e02ff */
[----:B------:R-:W-:-:S05]  /*05e0*/  IMAD.SHL.U32 R5, R10, 0x2, RZ ;  /* 0x000000020a057824 */ /* 0x000fca00078e00ff */
[----:B------:R-:W-:Y:S02]  /*05f0*/  SHF.R.S32.HI R13, RZ, 0x1f, R5 ;  /* 0x0000001fff0d7819 */ /* 0x000fe40000011405 */
[----:B------:R-:W-:-:S04]  /*0600*/  IADD3 R5, P0, PT, R4, R5, RZ ;  /* 0x0000000504057210 */ /* 0x000fc80007f1e0ff */
[----:B------:R-:W-:Y:S02]  /*0610*/  LEA.HI.X.SX32 R10, R4, R13, 0x1, P0 ;  /* 0x0000000d040a7211 */ /* 0x000fe400000f0eff */
[----:B------:R-:W-:-:S04]  /*0620*/  LEA R4, P0, R5, UR16, 0x2 ;  /* 0x0000001005047c11 */ /* 0x000fc8000f8010ff */
[----:B------:R-:W-:-:S05]  /*0630*/  LEA.HI.X R5, R5, UR17, R10, 0x2, P0 ;  /* 0x0000001105057c11 */ /* 0x000fca00080f140a */
[----:B------:R-:W3:Y:S04]  /*0640*/  LDG.E R16, desc[UR14][R4.64] ;  /* 0x0000000e04107981 */ /* 0x000ee8000c1e1900 */
[----:B------:R0:W4:Y:S01]  /*0650*/  LDG.E R14, desc[UR14][R4.64+0x4] ;  /* 0x0000040e040e7981 */ /* 0x000122000c1e1900 */
[----:B--2---:R-:W-:-:S05]  /*0660*/  IMAD.WIDE R18, R11, 0x4, R18 ;  /* 0x000000040b127825 */ /* 0x004fca00078e0212 */
[----:B------:R1:W5:Y:S01]  /*0670*/  LDG.E R10, desc[UR14][R18.64] ;  /* 0x0000000e120a7981 */ /* 0x000362000c1e1900 */
[----:B------:R-:W-:Y:S01]  /*0680*/  IMAD R7, R7, UR6, RZ ;  /* 0x0000000607077c24 */ /* 0x000fe2000f8e02ff */
[----:B------:R-:W-:Y:S01]  /*0690*/  BSSY.RECONVERGENT B0, `(.L_x_0) ;  /* 0x000003b000007945 */ /* 0x000fe20003800200 */
[----:B0-----:R-:W0:Y:S02]  /*06a0*/  LDC.64 R4, c[0x0][0x3b0] ;  /* 0x0000ec00ff047b82 */ /* 0x001e240000000a00 */
[----:B0-----:R-:W-:Y:S01]  /*06b0*/  IMAD.WIDE R4, R7, 0x4, R4 ;  /* 0x0000000407047825 */ /* 0x001fe200078e0204 */
[----:B---3--:R-:W0:Y:S08]  /*06c0*/  FRND.FLOOR R13, R16 ;  /* 0x00000010000d7307 */ /* 0x008e300000205000 */
[----:B----4-:R-:W2:Y:S01]  /*06d0*/  FRND.FLOOR R15, R14 ;  /* 0x0000000e000f7307 */ /* 0x010ea20000205000 */
[----:B0-----:R-:W-:-:S07]  /*06e0*/  FADD R13, R13, 1 ;  /* 0x3f8000000d0d7421 */ /* 0x001fce0000000000 */
[----:B------:R-:W0:Y:S01]  /*06f0*/  F2I.FLOOR.NTZ R12, R16 ;  /* 0x00000010000c7305 */ /* 0x000e220000207100 */
[----:B--2---:R-:W-:-:S07]  /*0700*/  FADD R15, R15, 1 ;  /* 0x3f8000000f0f7421 */ /* 0x004fce0000000000 */
[----:B------:R-:W1:Y:S01]  /*0710*/  F2I.FLOOR.NTZ R17, R14 ;  /* 0x0000000e00117305 */ /* 0x000e620000207100 */
[----:B0-----:R-:W-:-:S07]  /*0720*/  ISETP.GE.AND P0, PT, R12, R3, PT ;  /* 0x000000030c00720c */ /* 0x001fce0003f06270 */
[----:B------:R-:W0:Y:S01]  /*0730*/  F2I.TRUNC.NTZ R13, R13 ;  /* 0x0000000d000d7305 */ /* 0x000e22000020f100 */
[----:B------:R-:W-:-:S04]  /*0740*/  I2FP.F32.S32 R21, R12 ;  /* 0x0000000c00157245 */ /* 0x000fc80000201400 */
[C---:B------:R-:W-:Y:S01]  /*0750*/  FSETP.GT.AND P3, PT, R16.reuse, R21, PT ;  /* 0x000000151000720b */ /* 0x040fe20003f64000 */
[----:B------:R-:W-:Y:S01]  /*0760*/  FADD R21, R16, -R21 ;  /* 0x8000001510157221 */ /* 0x000fe20000000000 */
[----:B-1----:R-:W-:Y:S01]  /*0770*/  I2FP.F32.S32 R19, R17 ;  /* 0x0000001100137245 */ /* 0x002fe20000201400 */
[----:B------:R-:W1:Y:S01]  /*0780*/  F2I.TRUNC.NTZ R15, R15 ;  /* 0x0000000f000f7305 */ /* 0x000e62000020f100 */
[C---:B------:R-:W-:Y:S02]  /*0790*/  LOP3.LUT R18, R17.reuse, R12, RZ, 0xfc, !PT ;  /* 0x0000000c11127212 */ /* 0x040fe400078efcff */
[----:B------:R-:W-:Y:S02]  /*07a0*/  ISETP.GE.OR P1, PT, R17, R2, P0 ;  /* 0x000000021100720c */ /* 0x000fe40000726670 */
[----:B------:R-:W-:Y:S02]  /*07b0*/  FSETP.GT.AND P5, PT, R14, R19, PT ;  /* 0x000000130e00720b */ /* 0x000fe40003fa4000 */
[----:B0-----:R-:W-:-:S02]  /*07c0*/  I2FP.F32.S32 R23, R13 ;  /* 0x0000000d00177245 */ /* 0x001fc40000201400 */
[----:B------:R-:W-:Y:S01]  /*07d0*/  ISETP.LT.OR P1, PT, R18, RZ, P1 ;  /* 0x000000ff1200720c */ /* 0x000fe20000f21670 */
[----:B------:R-:W-:Y:S01]  /*07e0*/  FADD R18, R14, -R19 ;  /* 0x800000130e127221 */ /* 0x000fe20000000000 */
[C---:B------:R-:W-:Y:S01]  /*07f0*/  FSETP.GT.AND P4, PT, R16.reuse, R23, PT ;  /* 0x000000171000720b */ /* 0x040fe20003f84000 */
[----:B------:R-:W-:Y:S01]  /*0800*/  FADD R16, R16, -R23 ;  /* 0x8000001710107221 */ /* 0x000fe20000000000 */
[----:B------:R-:W-:Y:S02]  /*0810*/  ISETP.GE.AND P2, PT, R13, R3, PT ;  /* 0x000000030d00720c */ /* 0x000fe40003f46270 */
[C---:B-1----:R-:W-:Y:S02]  /*0820*/  ISETP.GE.OR P0, PT, R15.reuse, R2, P0 ;  /* 0x000000020f00720c */ /* 0x042fe40000706670 */
[----:B------:R-:W-:Y:S02]  /*0830*/  LOP3.LUT R19, R15, R12, RZ, 0xfc, !PT ;  /* 0x0000000c0f137212 */ /* 0x000fe400078efcff */
[----:B------:R-:W-:-:S02]  /*0840*/  I2FP.F32.S32 R23, R15 ;  /* 0x0000000f00177245 */ /* 0x000fc40000201400 */
[----:B------:R-:W-:Y:S02]  /*0850*/  ISETP.LT.OR P0, PT, R19, RZ, P0 ;  /* 0x000000ff1300720c */ /* 0x000fe40000701670 */
[C---:B------:R-:W-:Y:S01]  /*0860*/  FSETP.GT.AND P6, PT, R14.reuse, R23, PT ;  /* 0x000000170e00720b */ /* 0x040fe20003fc4000 */
[----:B------:R-:W-:Y:S01]  /*0870*/  FADD R14, R14, -R23 ;  /* 0x800000170e0e7221 */ /* 0x000fe20000000000 */
[----:B------:R-:W-:Y:S01]  /*0880*/  FSEL R19, R21, -R21, P3 ;  /* 0x8000001515137208 */ /* 0x000fe20001800000 */
[----:B------:R-:W-:Y:S01]  /*0890*/  IMAD.MOV R21, RZ, RZ, -R6 ;  /* 0x000000ffff157224 */ /* 0x000fe200078e0a06 */
[C---:B------:R-:W-:Y:S02]  /*08a0*/  LOP3.LUT R20, R17.reuse, R13, RZ, 0xfc, !PT ;  /* 0x0000000d11147212 */ /* 0x040fe400078efcff */
[----:B------:R-:W-:Y:S01]  /*08b0*/  ISETP.GE.OR P3, PT, R17, R2, P2 ;  /* 0x000000021100720c */ /* 0x000fe20001766670 */
[----:B------:R-:W-:Y:S01]  /*08c0*/  FADD R19, -R19, 1 ;  /* 0x3f80000013137421 */ /* 0x000fe20000000100 */
[----:B------:R-:W-:Y:S01]  /*08d0*/  FSEL R6, R14, -R14, P6 ;  /* 0x8000000e0e067208 */ /* 0x000fe20003000000 */
[----:B------:R-:W-:Y:S01]  /*08e0*/  IMAD R14, R8, R21, R11 ;  /* 0x00000015080e7224 */ /* 0x000fe200078e020b */
[----:B------:R-:W-:-:S02]  /*08f0*/  ISETP.LT.OR P3, PT, R20, RZ, P3 ;  /* 0x000000ff1400720c */ /* 0x000fc40001f61670 */
[----:B------:R-:W-:Y:S02]  /*0900*/  FSEL R20, R18, -R18, P5 ;  /* 0x8000001212147208 */ /* 0x000fe40002800000 */
[C---:B------:R-:W-:Y:S02]  /*0910*/  LOP3.LUT R22, R15.reuse, R13, RZ, 0xfc, !PT ;  /* 0x0000000d0f167212 */ /* 0x040fe400078efcff */
[----:B------:R-:W-:Y:S01]  /*0920*/  ISETP.GE.OR P2, PT, R15, R2, P2 ;  /* 0x000000020f00720c */ /* 0x000fe20001746670 */
[----:B------:R-:W-:Y:S01]  /*0930*/  FADD R20, -R20, 1 ;  /* 0x3f80000014147421 */ /* 0x000fe20000000100 */
[----:B------:R-:W-:Y:S01]  /*0940*/  FSEL R18, R16, -R16, P4 ;  /* 0x8000001010127208 */ /* 0x000fe20002000000 */
[----:B------:R-:W-:Y:S01]  /*0950*/  FADD R16, -R6, 1 ;  /* 0x3f80000006107421 */ /* 0x000fe20000000100 */
[----:B------:R-:W-:Y:S01]  /*0960*/  ISETP.LT.OR P2, PT, R22, RZ, P2 ;  /* 0x000000ff1600720c */ /* 0x000fe20001741670 */
[----:B------:R-:W-:-:S12]  /*0970*/  @P1 BRA `(.L_x_1) ;  /* 0x0000000000301947 */ /* 0x000fd80003800000 */
[----:B------:R-:W-:Y:S01]  /*0980*/  IMAD R7, R17, UR7, RZ ;  /* 0x0000000711077c24 */ /* 0x000fe2000f8e02ff */
[----:B------:R-:W-:Y:S01]  /*0990*/  SHF.R.S32.HI R22, RZ, 0x1f, R14 ;  /* 0x0000001fff167819 */ /* 0x000fe2000001140e */
[----:B------:R-:W-:-:S03]  /*09a0*/  IMAD R6, R12, R8, RZ ;  /* 0x000000080c067224 */ /* 0x000fc600078e02ff */
[----:B------:R-:W-:Y:S02]  /*09b0*/  SHF.R.S32.HI R21, RZ, 0x1f, R7 ;  /* 0x0000001fff157819 */ /* 0x000fe40000011407 */
[----:B------:R-:W-:Y:S02]  /*09c0*/  IADD3 R7, P1, P4, R7, R6, R14 ;  /* 0x0000000607077210 */ /* 0x000fe40007c3e00e */
[----:B------:R-:W-:-:S04]  /*09d0*/  SHF.R.S32.HI R6, RZ, 0x1f, R6 ;  /* 0x0000001fff067819 */ /* 0x000fc80000011406 */
[----:B------:R-:W-:Y:S01]  /*09e0*/  IADD3.X R22, PT, PT, R21, R6, R22, P1, P4 ;  /* 0x0000000615167210 */ /* 0x000fe20000fe8416 */
[----:B------:R-:W-:Y:S01]  /*09f0*/  FMUL R21, R20, R19 ;  /* 0x0000001314157220 */ /* 0x000fe20000400000 */
[----:B------:R-:W-:-:S03]  /*0a00*/  LEA R6, P1, R7, R4, 0x2 ;  /* 0x0000000407067211 */ /* 0x000fc600078210ff */
[----:B-----5:R-:W-:Y:S01]  /*0a10*/  FMUL R21, R10, R21 ;  /* 0x000000150a157220 */ /* 0x020fe20000400000 */
[----:B------:R-:W-:-:S05]  /*0a20*/  LEA.HI.X R7, R7, R5, R22, 0x2, P1 ;  /* 0x0000000507077211 */ /* 0x000fca00008f1416 */
[----:B------:R0:W-:Y:S04]  /*0a30*/  REDG.E.ADD.F32.FTZ.RN.STRONG.GPU desc[UR14][R6.64], R21 ;  /* 0x00000015060079a6 */ /* 0x0001e8000c12f30e */
.L_x_1:
[----:B------:R-:W-:Y:S05]  /*0a40*/  BSYNC.RECONVERGENT B0 ;  /* 0x0000000000007941 */ /* 0x000fea0003800200 */
.L_x_0:
[----:B------:R-:W-:Y:S04]  /*0a50*/  BSSY.RECONVERGENT B0, `(.L_x_2) ;  /* 0x000000e000007945 */ /* 0x000fe80003800200 */
[----:B------:R-:W-:Y:S05]  /*0a60*/  @P0 BRA `(.L_x_3) ;  /* 0x0000000000300947 */ /* 0x000fea0003800000 */
[----:B0-----:R-:W-:Y:S01]  /*0a70*/  IMAD R7, R15, UR7, RZ ;  /* 0x000000070f077c24 */ /* 0x001fe2000f8e02ff */
[--C-:B------:R-:W-:Y:S01]  /*0a80*/  SHF.R.S32.HI R22, RZ, 0x1f, R14.reuse ;  /* 0x0000001fff167819 */ /* 0x100fe2000001140e */
[----:B------:R-:W-:Y:S02]  /*0a90*/  IMAD R12, R12, R8, RZ ;  /* 0x000000080c0c7224 */ /* 0x000fe400078e02ff */
[----:B------:R-:W-:Y:S01]  /*0aa0*/  FMUL R19, R19, R16 ;  /* 0x0000001013137220 */ /* 0x000fe20000400000 */
[----:B------:R-:W-:Y:S02]  /*0ab0*/  SHF.R.S32.HI R6, RZ, 0x1f, R7 ;  /* 0x0000001fff067819 */ /* 0x000fe40000011407 */
[----:B------:R-:W-:Y:S01]  /*0ac0*/  IADD3 R7, P0, P1, R7, R12, R14 ;  /* 0x0000000c07077210 */ /* 0x000fe2000791e00e */
[----:B-----5:R-:W-:Y:S01]  /*0ad0*/  FMUL R19, R10, R19 ;  /* 0x000000130a137220 */ /* 0x020fe20000400000 */
[----:B------:R-:W-:-:S04]  /*0ae0*/  SHF.R.S32.HI R21, RZ, 0x1f, R12 ;  /* 0x0000001fff157819 */ /* 0x000fc8000001140c */
[----:B------:R-:W-:Y:S02]  /*0af0*/  IADD3.X R12, PT, PT, R6, R21, R22, P0, P1 ;  /* 0x00000015060c7210 */ /* 0x000fe400007e2416 */
[----:B------:R-:W-:-:S04]  /*0b00*/  LEA R6, P0, R7, R4, 0x2 ;  /* 0x0000000407067211 */ /* 0x000fc800078010ff */
[----:B------:R-:W-:-:S05]  /*0b10*/  LEA.HI.X R7, R7, R5, R12, 0x2, P0 ;  /* 0x0000000507077211 */ /* 0x000fca00000f140c */
[----:B------:R1:W-:Y:S04]  /*0b20*/  REDG.E.ADD.F32.FTZ.RN.STRONG.GPU desc[UR14][R6.64], R19 ;  /* 0x00000013060079a6 */ /* 0x0003e8000c12f30e */
.L_x_3:
[----:B------:R-:W-:Y:S05]  /*0b30*/  BSYNC.RECONVERGENT B0 ;  /* 0x0000000000007941 */ /* 0x000fea0003800200 */
.L_x_2:
[----:B------:R-:W-:Y:S01]  /*0b40*/  BSSY.RECONVERGENT B0, `(.L_x_4) ;  /* 0x000000f000007945 */ /* 0x000fe20003800200 */
[----:B0-----:R-:W-:-:S03]  /*0b50*/  FADD R21, -R18, 1 ;  /* 0x3f80000012157421 */ /* 0x001fc60000000100 */
[----:B------:R-:W-:Y:S05]  /*0b60*/  @P3 BRA `(.L_x_5) ;  /* 0x0000000000303947 */ /* 0x000fea0003800000 */
[----:B------:R-:W-:Y:S01]  /*0b70*/  IMAD R17, R17, UR7, RZ ;  /* 0x0000000711117c24 */ /* 0x000fe2000f8e02ff */
[----:B------:R-:W-:Y:S01]  /*0b80*/  SHF.R.S32.HI R12, RZ, 0x1f, R14 ;  /* 0x0000001fff0c7819 */ /* 0x000fe2000001140e */
[----:B-1----:R-:W-:-:S03]  /*0b90*/  IMAD R7, R13, R8, RZ ;  /* 0x000000080d077224 */ /* 0x002fc600078e02ff */
[----:B------:R-:W-:Y:S02]  /*0ba0*/  SHF.R.S32.HI R6, RZ, 0x1f, R17 ;  /* 0x0000001fff067819 */ /* 0x000fe40000011411 */
[----:B------:R-:W-:Y:S01]  /*0bb0*/  IADD3 R19, P0, P1, R17, R7, R14 ;  /* 0x0000000711137210 */ /* 0x000fe2000791e00e */
[----:B------:R-:W-:Y:S01]  /*0bc0*/  FMUL R17, R20, R21 ;  /* 0x0000001514117220 */ /* 0x000fe20000400000 */
[----:B------:R-:W-:-:S03]  /*0bd0*/  SHF.R.S32.HI R7, RZ, 0x1f, R7 ;  /* 0x0000001fff077819 */ /* 0x000fc60000011407 */
[----:B-----5:R-:W-:Y:S01]  /*0be0*/  FMUL R17, R10, R17 ;  /* 0x000000110a117220 */ /* 0x020fe20000400000 */
[----:B------:R-:W-:Y:S02]  /*0bf0*/  IADD3.X R7, PT, PT, R6, R7, R12, P0, P1 ;  /* 0x0000000706077210 */ /* 0x000fe400007e240c */
[----:B------:R-:W-:-:S04]  /*0c00*/  LEA R6, P0, R19, R4, 0x2 ;  /* 0x0000000413067211 */ /* 0x000fc800078010ff */
[----:B------:R-:W-:-:S05]  /*0c10*/  LEA.HI.X R7, R19, R5, R7, 0x2, P0 ;  /* 0x0000000513077211 */ /* 0x000fca00000f1407 */
[----:B------:R0:W-:Y:S04]  /*0c20*/  REDG.E.ADD.F32.FTZ.RN.STRONG.GPU desc[UR14][R6.64], R17 ;  /* 0x00000011060079a6 */ /* 0x0001e8000c12f30e */
.L_x_5:
[----:B------:R-:W-:Y:S05]  /*0c30*/  BSYNC.RECONVERGENT B0 ;  /* 0x0000000000007941 */ /* 0x000fea0003800200 */
.L_x_4:
[----:B------:R-:W-:Y:S01]  /*0c40*/  BSSY.RECONVERGENT B0, `(.L_x_6) ;  /* 0x000000e000007945 */ /* 0x000fe20003800200 */
[----:B------:R-:W-:-:S03]  /*0c50*/  FMUL R21, R16, R21 ;  /* 0x0000001510157220 */ /* 0x000fc60000400000 */
[----:B------:R-:W-:Y:S05]  /*0c60*/  @P2 BRA `(.L_x_7) ;  /* 0x00000000002c2947 */ /* 0x000fea0003800000 */
[----:B------:R-:W-:Y:S01]  /*0c70*/  IMAD R15, R15, UR7, RZ ;  /* 0x000000070f0f7c24 */ /* 0x000fe2000f8e02ff */
[----:B------:R-:W-:Y:S01]  /*0c80*/  SHF.R.S32.HI R12, RZ, 0x1f, R14 ;  /* 0x0000001fff0c7819 */ /* 0x000fe2000001140e */
[----:B------:R-:W-:-:S03]  /*0c90*/  IMAD R13, R13, R8, RZ ;  /* 0x000000080d0d7224 */ /* 0x000fc600078e02ff */
[----:B01----:R-:W-:Y:S02]  /*0ca0*/  SHF.R.S32.HI R6, RZ, 0x1f, R15 ;  /* 0x0000001fff067819 */ /* 0x003fe4000001140f */
[----:B------:R-:W-:Y:S02]  /*0cb0*/  IADD3 R7, P0, P1, R15, R13, R14 ;  /* 0x0000000d0f077210 */ /* 0x000fe4000791e00e */
[----:B------:R-:W-:-:S04]  /*0cc0*/  SHF.R.S32.HI R13, RZ, 0x1f, R13 ;  /* 0x0000001fff0d7819 */ /* 0x000fc8000001140d */
[----:B------:R-:W-:Y:S02]  /*0cd0*/  IADD3.X R6, PT, PT, R6, R13, R12, P0, P1 ;  /* 0x0000000d06067210 */ /* 0x000fe400007e240c */
[----:B------:R-:W-:-:S04]  /*0ce0*/  LEA R4, P0, R7, R4, 0x2 ;  /* 0x0000000407047211 */ /* 0x000fc800078010ff */
[----:B------:R-:W-:Y:S01]  /*0cf0*/  LEA.HI.X R5, R7, R5, R6, 0x2, P0 ;  /* 0x0000000507057211 */ /* 0x000fe200000f1406 */
[----:B-----5:R-:W-:-:S05]  /*0d00*/  FMUL R7, R10, R21 ;  /* 0x000000150a077220 */ /* 0x020fca0000400000 */
[----:B------:R2:W-:Y:S03]  /*0d10*/  REDG.E.ADD.F32.FTZ.RN.STRONG.GPU desc[UR14][R4.64], R7 ;  /* 0x00000007040079a6 */ /* 0x0005e6000c12f30e */
.L_x_7:
[----:B------:R-:W-:Y:S05]  /*0d20*/  BSYNC.RECONVERGENT B0 ;  /* 0x0000000000007941 */ /* 0x000fea0003800200 */
.L_x_6:
[----:B------:R-:W-:-:S05]  /*0d30*/  VIADD R11, R11, UR8 ;  /* 0x000000080b0b7c36 */ /* 0x000fca0008000000 */
[----:B------:R-:W-:-:S13]  /*0d40*/  ISETP.GE.AND P0, PT, R11, UR4, PT ;  /* 0x000000040b007c0c */ /* 0x000fda000bf06270 */
[----:B------:R-:W-:Y:S05]  /*0d50*/  @!P0 BRA `(.L_x_8) ;  /* 0xfffffff400288947 */ /* 0x000fea000383ffff */
[----:B------:R-:W-:Y:S05]  /*0d60*/  EXIT ;  /* 0x000000000000794d */ /* 0x000fea0003800000 */
.L_x_9:
[----:B------:R-:W-:-:S00]  /*0d70*/  BRA `(.L_x_9) ;  /* 0xfffffffc00fc7947 */ /* 0x000fc0000383ffff */
[----:B------:R-:W-:-:S00]  /*0d80*/  NOP ;  /* 0x0000000000007918 */ /* 0x000fc00000000000 */
[----:B------:R-:W-:-:S00]  /*0d90*/  NOP ;  /* 0x0000000000007918 */ /* 0x000fc00000000000 */
[----:B------:R-:W-:-:S00]  /*0da0*/  NOP ;  /* 0x0000000000007918 */ /* 0x000fc00000000000 */
[----:B------:R-:W-:-:S00]  /*0db0*/  NOP ;  /* 0x0000000000007918 */ /* 0x000fc00000000000 */
[----:B------:R-:W-:-:S00]  /*0dc0*/  NOP ;  /* 0x0000000000007918 */ /* 0x000fc00000000000 */
[----:B------:R-:W-:-:S00]  /*0dd0*/  NOP ;  /* 0x0000000000007918 */ /* 0x000fc00000000000 */
[----:B------:R-:W-:-:S00]  /*0de0*/  NOP ;  /* 0x0000000000007918 */ /* 0x000fc00000000000 */
[----:B------:R-:W-:-:S00]  /*0df0*/  NOP ;  /* 0x0000000000007918 */ /* 0x000fc00000000000 */
.L_x_32:


//--------------------- .text._Z15points_fuse_gpuiiiiifPKfS0_S0_PfS1_ --------------------------
	.section	.text._Z15points_fuse_gpuiiiiifPKfS0_S0_PfS1_,"ax",@progbits
	.align	128
        .global         _Z15points_fuse_gpuiiiiifPKfS0_S0_PfS1_
        .type           _Z15points_fuse_gpuiiiiifPKfS0_S0_PfS1_,@function
        .size           _Z15points_fuse_gpuiiiiifPKfS0_S0_PfS1_,(.L_x_31 - _Z15points_fuse_gpuiiiiifPKfS0_S0_PfS1_)
        .other          _Z15points_fuse_gpuiiiiifPKfS0_S0_PfS1_,@"STO_CUDA_ENTRY STV_DEFAULT"
_Z15points_fuse_gpuiiiiifPKfS0_S0_PfS1_:
.text._Z15points_fuse_gpuiiiiifPKfS0_S0_PfS1_:
[----:B------:R-:W-:Y:S01]  /*0000*/  LDC R1, c[0x0][0x37c] ;  /* 0x0000df00ff017b82 */ /* 0x000fe20000000800 */
[----:B------:R-:W0:Y:S07]  /*0010*/  S2R R9, SR_TID.X ;  /* 0x0000000000097919 */ /* 0x000e2e0000002100 */
[----:B------:R-:W0:Y:S01]  /*0020*/  S2UR UR6, SR_CTAID.X ;  /* 0x00000000000679c3 */ /* 0x000e220000002500 */
[----:B------:R-:W1:Y:S07]  /*0030*/  LDCU.64 UR4, c[0x0][0x380] ;  /* 0x00007000ff0477ac */ /* 0x000e6e0008000a00 */
[----:B------:R-:W0:Y:S08]  /*0040*/  LDC R10, c[0x0][0x360] ;  /* 0x0000d800ff0a7b82 */ /* 0x000e300000000800 */
[----:B------:R-:W2:Y:S01]  /*0050*/  LDC R11, c[0x0][0x390] ;  /* 0x0000e400ff0b7b82 */ /* 0x000ea20000000800 */
[----:B-1----:R-:W-:Y:S01]  /*0060*/  UIMAD UR4, UR5, UR4, URZ ;  /* 0x00000004050472a4 */ /* 0x002fe2000f8e02ff */
[----:B0-----:R-:W-:-:S05]  /*0070*/  IMAD R9, R10, UR6, R9 ;  /* 0x000000060a097c24 */ /* 0x001fca000f8e0209 */
[----:B--2---:R-:W-:-:S05]  /*0080*/  IMAD R6, R11, UR4, RZ ;  /* 0x000000040b067c24 */ /* 0x004fca000f8e02ff */
[----:B------:R-:W-:-:S13]  /*0090*/  ISETP.GE.AND P0, PT, R9, R6, PT ;  /* 0x000000060900720c */ /* 0x000fda0003f06270 */
[----:B------:R-:W-:Y:S05]  /*00a0*/  @P0 EXIT ;  /* 0x000000000000094d */ /* 0x000fea0003800000 */
[----:B------:R-:W0:Y:S01]  /*00b0*/  LDCU.64 UR6, c[0x0][0x388] ;  /* 0x00007100ff0677ac */ /* 0x000e220008000a00 */
[----:B------:R-:W1:Y:S01]  /*00c0*/  LDC R7, c[0x0][0x390] ;  /* 0x0000e400ff077b82 */ /* 0x000e620000000800 */
[C---:B------:R-:W-:Y:S01]  /*00d0*/  IMAD R8, R11.reuse, UR5, RZ ;  /* 0x000000050b087c24 */ /* 0x040fe2000f8e02ff */
[----:B------:R-:W2:Y:S01]  /*00e0*/  LDCU UR8, c[0x0][0x370] ;  /* 0x00006e00ff0877ac */ /* 0x000ea20008000800 */
[----:B------:R-:W3:Y:S01]  /*00f0*/  LDCU.64 UR10, c[0x0][0x358] ;  /* 0x00006b00ff0a77ac */ /* 0x000ee20008000a00 */
[----:B------:R-:W4:Y:S01]  /*0100*/  LDCU UR9, c[0x0][0x390] ;  /* 0x00007200ff0977ac */ /* 0x000f220008000800 */
[----:B------:R-:W1:Y:S01]  /*0110*/  LDCU.64 UR14, c[0x0][0x388] ;  /* 0x00007100ff0e77ac */ /* 0x000e620008000a00 */
[----:B0-----:R-:W-:Y:S01]  /*0120*/  UIMAD UR4, UR7, UR6, URZ ;  /* 0x00000006070472a4 */ /* 0x001fe2000f8e02ff */
[----:B--2---:R-:W-:Y:S01]  /*0130*/  IMAD R10, R10, UR8, RZ ;  /* 0x000000080a0a7c24 */ /* 0x004fe2000f8e02ff */
[----:B------:R-:W0:Y:S04]  /*0140*/  LDCU.64 UR12, c[0x0][0x398] ;  /* 0x00007300ff0c77ac */ /* 0x000e280008000a00 */
[----:B------:R-:W-:Y:S01]  /*0150*/  IMAD R11, R11, UR4, RZ ;  /* 0x000000040b0b7c24 */ /* 0x000fe2000f8e02ff */
[----:B---34-:R-:W2:Y:S06]  /*0160*/  LDCU.128 UR16, c[0x0][0x3b0] ;  /* 0x00007600ff1077ac */ /* 0x018eac0008000c00 */
.L_x_18:
[----:B-1----:R-:W-:Y:S01]  /*0170*/  IABS R0, R7 ;  /* 0x0000000700007213 */ /* 0x002fe20000000000 */
[----:B------:R-:W1:Y:S01]  /*0180*/  LDC R5, c[0x0][0x384] ;  /* 0x0000e100ff057b82 */ /* 0x000e620000000800 */
[----:B------:R-:W-:Y:S02]  /*0190*/  IABS R15, R9 ;  /* 0x00000009000f7213 */ /* 0x000fe40000000000 */
[----:B------:R-:W3:Y:S01]  /*01a0*/  I2F.RP R12, R0 ;  /* 0x00000000000c7306 */ /* 0x000ee20000209400 */
[----:B------:R-:W-:-:S07]  /*01b0*/  IABS R14, R8 ;  /* 0x00000008000e7213 */ /* 0x000fce0000000000 */
[----:B------:R-:W4:Y:S08]  /*01c0*/  I2F.RP R16, R14 ;  /* 0x0000000e00107306 */ /* 0x000f300000209400 */
[----:B---3--:R-:W3:Y:S01]  /*01d0*/  MUFU.RCP R12, R12 ;  /* 0x0000000c000c7308 */ /* 0x008ee20000001000 */
[----:B-1----:R-:W-:-:S07]  /*01e0*/  IABS R4, R5 ;  /* 0x0000000500047213 */ /* 0x002fce0000000000 */
[----:B----4-:R-:W-:Y:S08]  /*01f0*/  MUFU.RCP R16, R16 ;  /* 0x0000001000107308 */ /* 0x010ff00000001000 */
[----:B------:R-:W1:Y:S01]  /*0200*/  I2F.RP R17, R4 ;  /* 0x0000000400117306 */ /* 0x000e620000209400 */
[----:B---3--:R-:W-:-:S07]  /*0210*/  VIADD R2, R12, 0xffffffe ;  /* 0x0ffffffe0c027836 */ /* 0x008fce0000000000 */
[----:B------:R3:W4:Y:S08]  /*0220*/  F2I.FTZ.U32.TRUNC.NTZ R3, R2 ;  /* 0x0000000200037305 */ /* 0x000730000021f000 */
[----:B-1----:R-:W1:Y:S01]  /*0230*/  MUFU.RCP R17, R17 ;  /* 0x0000001100117308 */ /* 0x002e620000001000 */
[----:B---3--:R-:W-:Y:S02]  /*0240*/  HFMA2 R2, -RZ, RZ, 0, 0 ;  /* 0x00000000ff027431 */ /* 0x008fe400000001ff */
[----:B----4-:R-:W-:-:S04]  /*0250*/  IMAD.MOV R13, RZ, RZ, -R3 ;  /* 0x000000ffff0d7224 */ /* 0x010fc800078e0a03 */
[----:B------:R-:W-:-:S04]  /*0260*/  IMAD R13, R13, R0, RZ ;  /* 0x000000000d0d7224 */ /* 0x000fc800078e02ff */
[----:B------:R-:W-:-:S04]  /*0270*/  IMAD.HI.U32 R12, R3, R13, R2 ;  /* 0x0000000d030c7227 */ /* 0x000fc800078e0002 */
[----:B-1----:R-:W-:Y:S02]  /*0280*/  VIADD R3, R17, 0xffffffe ;  /* 0x0ffffffe11037836 */ /* 0x002fe40000000000 */
[----:B------:R-:W-:-:S04]  /*0290*/  IMAD.HI.U32 R2, R12, R15, RZ ;  /* 0x0000000f0c027227 */ /* 0x000fc800078e00ff */
[----:B------:R-:W-:Y:S01]  /*02a0*/  IMAD.MOV R13, RZ, RZ, -R2 ;  /* 0x000000ffff0d7224 */ /* 0x000fe200078e0a02 */
[----:B------:R-:W1:Y:S01]  /*02b0*/  F2I.FTZ.U32.TRUNC.NTZ R3, R3 ;  /* 0x0000000300037305 */ /* 0x000e62000021f000 */
[----:B------:R-:W-:Y:S02]  /*02c0*/  VIADD R12, R16, 0xffffffe ;  /* 0x0ffffffe100c7836 */ /* 0x000fe40000000000 */
[----:B------:R-:W-:-:S05]  /*02d0*/  IMAD R13, R0, R13, R15 ;  /* 0x0000000d000d7224 */ /* 0x000fca00078e020f */
[----:B------:R-:W-:Y:S01]  /*02e0*/  ISETP.GT.U32.AND P1, PT, R0, R13, PT ;  /* 0x0000000d0000720c */ /* 0x000fe20003f24070 */
[----:B-1----:R-:W-:-:S04]  /*02f0*/  IMAD.MOV R19, RZ, RZ, -R3 ;  /* 0x000000ffff137224 */ /* 0x002fc800078e0a03 */
[----:B------:R-:W-:-:S08]  /*0300*/  IMAD R19, R19, R4, RZ ;  /* 0x0000000413137224 */ /* 0x000fd000078e02ff */
[-C--:B------:R-:W-:Y:S01]  /*0310*/  @!P1 IADD3 R13, PT, PT, R13, -R0.reuse, RZ ;  /* 0x800000000d0d9210 */ /* 0x080fe20007ffe0ff */
[----:B------:R-:W-:Y:S01]  /*0320*/  @!P1 VIADD R2, R2, 0x1 ;  /* 0x0000000102029836 */ /* 0x000fe20000000000 */
[----:B------:R-:W-:Y:S02]  /*0330*/  ISETP.NE.AND P1, PT, R7, RZ, PT ;  /* 0x000000ff0700720c */ /* 0x000fe40003f25270 */
[----:B------:R-:W-:Y:S02]  /*0340*/  ISETP.GE.U32.AND P0, PT, R13, R0, PT ;  /* 0x000000000d00720c */ /* 0x000fe40003f06070 */
[----:B------:R-:W-:Y:S01]  /*0350*/  LOP3.LUT R0, R9, R7, RZ, 0x3c, !PT ;  /* 0x0000000709007212 */ /* 0x000fe200078e3cff */
[----:B------:R-:W1:Y:S03]  /*0360*/  F2I.FTZ.U32.TRUNC.NTZ R13, R12 ;  /* 0x0000000c000d7305 */ /* 0x000e66000021f000 */
[----:B------:R-:W-:-:S07]  /*0370*/  ISETP.GE.AND P2, PT, R0, RZ, PT ;  /* 0x000000ff0000720c */ /* 0x000fce0003f46270 */
[----:B------:R-:W-:-:S05]  /*0380*/  @P0 IADD3 R2, PT, PT, R2, 0x1, RZ ;  /* 0x0000000102020810 */ /* 0x000fca0007ffe0ff */
[----:B------:R-:W-:Y:S01]  /*0390*/  IMAD.MOV.U32 R0, RZ, RZ, R2 ;  /* 0x000000ffff007224 */ /* 0x000fe200078e0002 */
[----:B-1----:R-:W-:Y:S01]  /*03a0*/  IADD3 R17, PT, PT, RZ, -R13, RZ ;  /* 0x8000000dff117210 */ /* 0x002fe20007ffe0ff */
[----:B------:R-:W-:Y:S02]  /*03b0*/  IMAD.MOV.U32 R2, RZ, RZ, RZ ;  /* 0x000000ffff027224 */ /* 0x000fe400078e00ff */
[----:B------:R-:W-:Y:S01]  /*03c0*/  @!P2 IMAD.MOV R0, RZ, RZ, -R0 ;  /* 0x000000ffff00a224 */ /* 0x000fe200078e0a00 */
[----:B------:R-:W-:Y:S01]  /*03d0*/  @!P1 LOP3.LUT R0, RZ, R7, RZ, 0x33, !PT ;  /* 0x00000007ff009212 */ /* 0x000fe200078e33ff */
[----:B------:R-:W-:Y:S01]  /*03e0*/  IMAD.HI.U32 R2, R3, R19, R2 ;  /* 0x0000001303027227 */ /* 0x000fe200078e0002 */
[----:B------:R-:W-:Y:S02]  /*03f0*/  IABS R3, R8 ;  /* 0x0000000800037213 */ /* 0x000fe40000000000 */
[----:B------:R-:W-:Y:S01]  /*0400*/  IABS R12, R0 ;  /* 0x00000000000c7213 */ /* 0x000fe20000000000 */
[----:B------:R-:W-:-:S02]  /*0410*/  IMAD R17, R17, R14, RZ ;  /* 0x0000000e11117224 */ /* 0x000fc400078e02ff */
[----:B------:R-:W-:Y:S01]  /*0420*/  IMAD.MOV R3, RZ, RZ, -R3 ;  /* 0x000000ffff037224 */ /* 0x000fe200078e0a03 */
[----:B------:R-:W-:Y:S01]  /*0430*/  MOV R19, R12 ;  /* 0x0000000c00137202 */ /* 0x000fe20000000f00 */
[----:B------:R-:W-:-:S04]  /*0440*/  IMAD.MOV.U32 R12, RZ, RZ, RZ ;  /* 0x000000ffff0c7224 */ /* 0x000fc800078e00ff */
[----:B------:R-:W-:-:S04]  /*0450*/  IMAD.HI.U32 R12, R13, R17, R12 ;  /* 0x000000110d0c7227 */ /* 0x000fc800078e000c */
[----:B------:R-:W-:-:S04]  /*0460*/  IMAD.HI.U32 R2, R2, R19, RZ ;  /* 0x0000001302027227 */ /* 0x000fc800078e00ff */
[----:B------:R-:W-:Y:S01]  /*0470*/  IMAD.HI.U32 R12, R12, R15, RZ ;  /* 0x0000000f0c0c7227 */ /* 0x000fe200078e00ff */
[----:B------:R-:W-:-:S03]  /*0480*/  IADD3 R2, PT, PT, -R2, RZ, RZ ;  /* 0x000000ff02027210 */ /* 0x000fc60007ffe1ff */
[----:B------:R-:W-:Y:S02]  /*0490*/  IMAD R15, R12, R3, R15 ;  /* 0x000000030c0f7224 */ /* 0x000fe400078e020f */
[----:B------:R-:W-:Y:S01]  /*04a0*/  IMAD R13, R4, R2, R19 ;  /* 0x00000002040d7224 */ /* 0x000fe200078e0213 */
[----:B------:R-:W-:Y:S02]  /*04b0*/  LOP3.LUT R2, R9, R8, RZ, 0x3c, !PT ;  /* 0x0000000809027212 */ /* 0x000fe400078e3cff */
[----:B------:R-:W-:Y:S02]  /*04c0*/  ISETP.GT.U32.AND P0, PT, R14, R15, PT ;  /* 0x0000000f0e00720c */ /* 0x000fe40003f04070 */
[----:B------:R-:W-:Y:S02]  /*04d0*/  ISETP.GT.U32.AND P1, PT, R4, R13, PT ;  /* 0x0000000d0400720c */ /* 0x000fe40003f24070 */
[----:B------:R-:W-:Y:S02]  /*04e0*/  ISETP.GE.AND P2, PT, R2, RZ, PT ;  /* 0x000000ff0200720c */ /* 0x000fe40003f46270 */
[----:B------:R-:W1:Y:S07]  /*04f0*/  LDC.64 R2, c[0x0][0x3a8] ;  /* 0x0000ea00ff027b82 */ /* 0x000e6e0000000a00 */
[----:B------:R-:W-:Y:S01]  /*0500*/  @!P0 IMAD.IADD R15, R15, 0x1, -R14 ;  /* 0x000000010f0f8824 */ /* 0x000fe200078e0a0e */
[----:B------:R-:W-:Y:S01]  /*0510*/  @!P0 IADD3 R12, PT, PT, R12, 0x1, RZ ;  /* 0x000000010c0c8810 */ /* 0x000fe20007ffe0ff */
[----:B------:R-:W-:Y:S01]  /*0520*/  @!P1 IMAD.IADD R13, R13, 0x1, -R4 ;  /* 0x000000010d0d9824 */ /* 0x000fe200078e0a04 */
[----:B------:R-:W-:-:S02]  /*0530*/  ISETP.NE.AND P0, PT, R8, RZ, PT ;  /* 0x000000ff0800720c */ /* 0x000fc40003f05270 */
[----:B------:R-:W-:Y:S02]  /*0540*/  ISETP.GE.U32.AND P4, PT, R15, R14, PT ;  /* 0x0000000e0f00720c */ /* 0x000fe40003f86070 */
[----:B------:R-:W-:Y:S02]  /*0550*/  ISETP.GT.U32.AND P3, PT, R4, R13, PT ;  /* 0x0000000d0400720c */ /* 0x000fe40003f64070 */
[----:B------:R-:W-:-:S09]  /*0560*/  ISETP.GE.AND P1, PT, R0, RZ, PT ;  /* 0x000000ff0000720c */ /* 0x000fd20003f26270 */
[----:B------:R-:W-:Y:S01]  /*0570*/  @P4 VIADD R12, R12, 0x1 ;  /* 0x000000010c0c4836 */ /* 0x000fe20000000000 */
[----:B------:R-:W-:Y:S01]  /*0580*/  ISETP.NE.AND P4, PT, R5, RZ, PT ;  /* 0x000000ff0500720c */ /* 0x000fe20003f85270 */
[----:B------:R-:W-:-:S03]  /*0590*/  @!P3 IMAD.IADD R13, R13, 0x1, -R4 ;  /* 0x000000010d0db824 */ /* 0x000fc600078e0a04 */
[----:B------:R-:W-:Y:S01]  /*05a0*/  MOV R14, R12 ;  /* 0x0000000c000e7202 */ /* 0x000fe20000000f00 */
[----:B------:R-:W-:-:S04]  /*05b0*/  @!P1 IMAD.MOV R13, RZ, RZ, -R13 ;  /* 0x000000ffff0d9224 */ /* 0x000fc800078e0a0d */
[----:B------:R-:W-:Y:S01]  /*05c0*/  @!P2 IMAD.MOV R14, RZ, RZ, -R14 ;  /* 0x000000ffff0ea224 */ /* 0x000fe200078e0a0e */
[----:B------:R-:W-:-:S03]  /*05d0*/  @!P0 LOP3.LUT R14, RZ, R8, RZ, 0x33, !PT ;  /* 0x00000008ff0e8212 */ /* 0x000fc600078e33ff */
[-C--:B------:R-:W-:Y:S02]  /*05e0*/  @!P4 LOP3.LUT R13, RZ, R5.reuse, RZ, 0x33, !PT ;  /* 0x00000005ff0dc212 */ /* 0x080fe400078e33ff */
[----:B------:R-:W-:-:S03]  /*05f0*/  IMAD R12, R14, R5, RZ ;  /* 0x000000050e0c7224 */ /* 0x000fc600078e02ff */
[----:B------:R-:W-:Y:S02]  /*0600*/  IMAD R5, R13, 0x3, RZ ;  /* 0x000000030d057824 */ /* 0x000fe400078e02ff */
[----:B------:R-:W-:-:S03]  /*0610*/  IMAD R4, R12, 0x3, RZ ;  /* 0x000000030c047824 */ /* 0x000fc600078e02ff */
[----:B------:R-:W-:Y:S02]  /*0620*/  SHF.R.S32.HI R15, RZ, 0x1f, R5 ;  /* 0x0000001fff0f7819 */ /* 0x000fe40000011405 */
[----:B------:R-:W-:Y:S01]  /*0630*/  IADD3 R16, P0, PT, R4, R5, RZ ;  /* 0x0000000504107210 */ /* 0x000fe20007f1e0ff */
[----:B------:R-:W-:-:S03]  /*0640*/  IMAD R5, R14, 0xc, RZ ;  /* 0x0000000c0e057824 */ /* 0x000fc600078e02ff */
[----:B------:R-:W-:Y:S01]  /*0650*/  LEA.HI.X.SX32 R15, R4, R15, 0x1, P0 ;  /* 0x0000000f040f7211 */ /* 0x000fe200000f0eff */
[----:B-1----:R-:W-:Y:S01]  /*0660*/  IMAD.WIDE R2, R5, 0x4, R2 ;  /* 0x0000000405027825 */ /* 0x002fe200078e0202 */
[----:B0-----:R-:W-:-:S04]  /*0670*/  LEA R4, P0, R16, UR12, 0x2 ;  /* 0x0000000c10047c11 */ /* 0x001fc8000f8010ff */
[----:B------:R-:W-:Y:S01]  /*0680*/  LEA.HI.X R5, R16, UR13, R15, 0x2, P0 ;  /* 0x0000000d10057c11 */ /* 0x000fe200080f140f */
[----:B------:R-:W3:Y:S04]  /*0690*/  LDG.E R28, desc[UR10][R2.64+0x24] ;  /* 0x0000240a021c7981 */ /* 0x000ee8000c1e1900 */
[----:B------:R-:W3:Y:S04]  /*06a0*/  LDG.E R17, desc[UR10][R4.64+0x4] ;  /* 0x0000040a04117981 */ /* 0x000ee8000c1e1900 */
[----:B------:R-:W4:Y:S04]  /*06b0*/  LDG.E R15, desc[UR10][R2.64+0x20] ;  /* 0x0000200a020f7981 */ /* 0x000f28000c1e1900 */
[----:B------:R-:W4:Y:S04]  /*06c0*/  LDG.E R16, desc[UR10][R4.64] ;  /* 0x0000000a04107981 */ /* 0x000f28000c1e1900 */
[----:B------:R-:W5:Y:S04]  /*06d0*/  LDG.E R18, desc[UR10][R4.64+0x8] ;  /* 0x0000080a04127981 */ /* 0x000f68000c1e1900 */
[----:B------:R-:W5:Y:S04]  /*06e0*/  LDG.E R29, desc[UR10][R2.64+0x28] ;  /* 0x0000280a021d7981 */ /* 0x000f68000c1e1900 */
[----:B------:R-:W2:Y:S04]  /*06f0*/  LDG.E R24, desc[UR10][R2.64+0x2c] ;  /* 0x00002c0a02187981 */ /* 0x000ea8000c1e1900 */
[----:B------:R-:W2:Y:S04]  /*0700*/  LDG.E R26, desc[UR10][R2.64+0x4] ;  /* 0x0000040a021a7981 */ /* 0x000ea8000c1e1900 */
[----:B------:R-:W2:Y:S04]  /*0710*/  LDG.E R27, desc[UR10][R2.64] ;  /* 0x0000000a021b7981 */ /* 0x000ea8000c1e1900 */
[----:B------:R-:W2:Y:S04]  /*0720*/  LDG.E R25, desc[UR10][R2.64+0x8] ;  /* 0x0000080a02197981 */ /* 0x000ea8000c1e1900 */
[----:B------:R-:W2:Y:S04]  /*0730*/  LDG.E R23, desc[UR10][R2.64+0xc] ;  /* 0x00000c0a02177981 */ /* 0x000ea8000c1e1900 */
[----:B------:R-:W2:Y:S04]  /*0740*/  LDG.E R20, desc[UR10][R2.64+0x14] ;  /* 0x0000140a02147981 */ /* 0x000ea8000c1e1900 */
[----:B------:R-:W2:Y:S04]  /*0750*/  LDG.E R19, desc[UR10][R2.64+0x10] ;  /* 0x0000100a02137981 */ /* 0x000ea8000c1e1900 */
[----:B------:R-:W2:Y:S04]  /*0760*/  LDG.E R21, desc[UR10][R2.64+0x18] ;  /* 0x0000180a02157981 */ /* 0x000ea8000c1e1900 */
[----:B------:R0:W2:Y:S01]  /*0770*/  LDG.E R22, desc[UR10][R2.64+0x1c] ;  /* 0x00001c0a02167981 */ /* 0x0000a2000c1e1900 */
[----:B------:R-:W-:Y:S01]  /*0780*/  BSSY.RECONVERGENT B0, `(.L_x_10) ;  /* 0x000001e000007945 */ /* 0x000fe20003800200 */
[----:B0-----:R-:W-:-:S02]  /*0790*/  IMAD R3, R11, R14, RZ ;  /* 0x0000000e0b037224 */ /* 0x001fc400078e02ff */
[----:B---3--:R-:W-:-:S04]  /*07a0*/  FMUL R5, R17, R28 ;  /* 0x0000001c11057220 */ /* 0x008fc80000400000 */
[----:B----4-:R-:W-:-:S04]  /*07b0*/  FFMA R5, R16, R15, R5 ;  /* 0x0000000f10057223 */ /* 0x010fc80000000005 */
[----:B-----5:R-:W-:-:S04]  /*07c0*/  FFMA R5, R18, R29, R5 ;  /* 0x0000001d12057223 */ /* 0x020fc80000000005 */
[----:B--2---:R-:W-:Y:S02]  /*07d0*/  FADD R15, R5, R24 ;  /* 0x00000018050f7221 */ /* 0x004fe40000000000 */
[----:B------:R-:W0:Y:S02]  /*07e0*/  LDC.64 R4, c[0x0][0x3a0] ;  /* 0x0000e800ff047b82 */ /* 0x000e240000000a00 */
[----:B------:R-:W1:Y:S01]  /*07f0*/  MUFU.RCP R24, R15 ;  /* 0x0000000f00187308 */ /* 0x000e620000001000 */
[----:B------:R-:W-:-:S04]  /*0800*/  FMUL R26, R26, R17 ;  /* 0x000000111a1a7220 */ /* 0x000fc80000400000 */
[----:B------:R-:W-:-:S04]  /*0810*/  FFMA R26, R27, R16, R26 ;  /* 0x000000101b1a7223 */ /* 0x000fc8000000001a */
[----:B------:R-:W-:-:S04]  /*0820*/  FFMA R26, R25, R18, R26 ;  /* 0x00000012191a7223 */ /* 0x000fc8000000001a */
[----:B------:R-:W-:Y:S01]  /*0830*/  FADD R2, R26, R23 ;  /* 0x000000171a027221 */ /* 0x000fe20000000000 */
[----:B-1----:R-:W-:-:S03]  /*0840*/  FFMA R25, -R15, R24, 1 ;  /* 0x3f8000000f197423 */ /* 0x002fc60000000118 */
[----:B------:R-:W1:Y:S01]  /*0850*/  FCHK P0, R2, R15 ;  /* 0x0000000f02007302 */ /* 0x000e620000000000 */
[----:B------:R-:W-:Y:S01]  /*0860*/  FMUL R17, R17, R20 ;  /* 0x0000001411117220 */ /* 0x000fe20000400000 */
[----:B------:R-:W-:-:S03]  /*0870*/  FFMA R25, R24, R25, R24 ;  /* 0x0000001918197223 */ /* 0x000fc60000000018 */
[----:B------:R-:W-:Y:S01]  /*0880*/  FFMA R17, R16, R19, R17 ;  /* 0x0000001310117223 */ /* 0x000fe20000000011 */
[----:B------:R-:W-:-:S03]  /*0890*/  FFMA R16, R2, R25, RZ ;  /* 0x0000001902107223 */ /* 0x000fc600000000ff */
[----:B------:R-:W-:Y:S01]  /*08a0*/  FFMA R17, R18, R21, R17 ;  /* 0x0000001512117223 */ /* 0x000fe20000000011 */
[----:B------:R-:W-:Y:S01]  /*08b0*/  IADD3 R18, PT, PT, -R0, RZ, RZ ;  /* 0x000000ff00127210 */ /* 0x000fe20007ffe1ff */
[----:B------:R-:W-:Y:S02]  /*08c0*/  FFMA R14, -R15, R16, R2 ;  /* 0x000000100f0e7223 */ /* 0x000fe40000000102 */
[----:B------:R-:W-:Y:S01]  /*08d0*/  FADD R0, R17, R22 ;  /* 0x0000001611007221 */ /* 0x000fe20000000000 */
[----:B0-----:R-:W-:-:S04]  /*08e0*/  IMAD.WIDE R4, R3, 0x4, R4 ;  /* 0x0000000403047825 */ /* 0x001fc800078e0204 */
[----:B------:R-:W-:Y:S01]  /*08f0*/  FFMA R17, R25, R14, R16 ;  /* 0x0000000e19117223 */ /* 0x000fe20000000010 */
[----:B------:R-:W-:Y:S01]  /*0900*/  IMAD R14, R7, R18, R9 ;  /* 0x00000012070e7224 */ /* 0x000fe200078e0209 */
[----:B-1----:R-:W-:Y:S06]  /*0910*/  @!P0 BRA `(.L_x_11) ;  /* 0x0000000000108947 */ /* 0x002fec0003800000 */
[----:B------:R-:W-:Y:S01]  /*0920*/  IMAD.MOV.U32 R3, RZ, RZ, R15 ;  /* 0x000000ffff037224 */ /* 0x000fe200078e000f */
[----:B------:R-:W-:-:S07]  /*0930*/  MOV R21, 0x950 ;  /* 0x0000095000157802 */ /* 0x000fce0000000f00 */
[----:B------:R-:W-:Y:S05]  /*0940*/  CALL.REL.NOINC `($__internal_0_$__cuda_sm3x_div_rn_noftz_f32_slowpath) ;  /* 0x0000000800447944 */ /* 0x000fea0003c00000 */
[----:B------:R-:W-:-:S07]  /*0950*/  IMAD.MOV.U32 R17, RZ, RZ, R20 ;  /* 0x000000ffff117224 */ /* 0x000fce00078e0014 */
.L_x_11:
[----:B------:R-:W-:Y:S05]  /*0960*/  BSYNC.RECONVERGENT B0 ;  /* 0x0000000000007941 */ /* 0x000fea0003800200 */
.L_x_10:
[----:B------:R-:W0:Y:S01]  /*0970*/  MUFU.RCP R2, R15 ;  /* 0x0000000f00027308 */ /* 0x000e220000001000 */
[----:B------:R-:W-:Y:S07]  /*0980*/  BSSY.RECONVERGENT B0, `(.L_x_12) ;  /* 0x000000d000007945 */ /* 0x000fee0003800200 */
[----:B------:R-:W1:Y:S01]  /*0990*/  FCHK P0, R0, R15 ;  /* 0x0000000f00007302 */ /* 0x000e620000000000 */
[----:B0-----:R-:W-:-:S04]  /*09a0*/  FFMA R3, -R15, R2, 1 ;  /* 0x3f8000000f037423 */ /* 0x001fc80000000102 */
[----:B------:R-:W-:-:S04]  /*09b0*/  FFMA R16, R2, R3, R2 ;  /* 0x0000000302107223 */ /* 0x000fc80000000002 */
[----:B------:R-:W-:-:S04]  /*09c0*/  FFMA R19, R0, R16, RZ ;  /* 0x0000001000137223 */ /* 0x000fc800000000ff */
[----:B------:R-:W-:-:S04]  /*09d0*/  FFMA R2, -R15, R19, R0 ;  /* 0x000000130f027223 */ /* 0x000fc80000000100 */
[----:B------:R-:W-:Y:S01]  /*09e0*/  FFMA R19, R16, R2, R19 ;  /* 0x0000000210137223 */ /* 0x000fe20000000013 */
[----:B-1----:R-:W-:Y:S06]  /*09f0*/  @!P0 BRA `(.L_x_13) ;  /* 0x0000000000148947 */ /* 0x002fec0003800000 */
[----:B------:R-:W-:Y:S01]  /*0a00*/  MOV R2, R0 ;  /* 0x0000000000027202 */ /* 0x000fe20000000f00 */
[----:B------:R-:W-:Y:S01]  /*0a10*/  IMAD.MOV.U32 R3, RZ, RZ, R15 ;  /* 0x000000ffff037224 */ /* 0x000fe200078e000f */
[----:B------:R-:W-:-:S07]  /*0a20*/  MOV R21, 0xa40 ;  /* 0x00000a4000157802 */ /* 0x000fce0000000f00 */
[----:B------:R-:W-:Y:S05]  /*0a30*/  CALL.REL.NOINC `($__internal_0_$__cuda_sm3x_div_rn_noftz_f32_slowpath) ;  /* 0x0000000800087944 */ /* 0x000fea0003c00000 */
[----:B------:R-:W-:-:S07]  /*0a40*/  IMAD.MOV.U32 R19, RZ, RZ, R20 ;  /* 0x000000ffff137224 */ /* 0x000fce00078e0014 */
.L_x_13:
[----:B------:R-:W-:Y:S05]  /*0a50*/  BSYNC.RECONVERGENT B0 ;  /* 0x0000000000007941 */ /* 0x000fea0003800200 */
.L_x_12:
[----:B------:R-:W0:Y:S01]  /*0a60*/  LDC R16, c[0x0][0x394] ;  /* 0x0000e500ff107b82 */ /* 0x000e220000000800 */
[----:B------:R-:W-:Y:S01]  /*0a70*/  BSSY.RECONVERGENT B0, `(.L_x_14) ;  /* 0x000000f000007945 */ /* 0x000fe20003800200 */
[----:B0-----:R-:W0:Y:S08]  /*0a80*/  MUFU.RCP R3, R16 ;  /* 0x0000001000037308 */ /* 0x001e300000001000 */
[----:B------:R-:W1:Y:S01]  /*0a90*/  FCHK P0, R17, R16 ;  /* 0x0000001011007302 */ /* 0x000e620000000000 */
[----:B0-----:R-:W-:-:S04]  /*0aa0*/  FFMA R0, R3, -R16, 1 ;  /* 0x3f80000003007423 */ /* 0x001fc80000000810 */
[----:B------:R-:W-:-:S04]  /*0ab0*/  FFMA R0, R3, R0, R3 ;  /* 0x0000000003007223 */ /* 0x000fc80000000003 */
[----:B------:R-:W-:-:S04]  /*0ac0*/  FFMA R2, R0, R17, RZ ;  /* 0x0000001100027223 */ /* 0x000fc800000000ff */
[----:B------:R-:W-:-:S04]  /*0ad0*/  FFMA R15, R2, -R16, R17 ;  /* 0x80000010020f7223 */ /* 0x000fc80000000011 */
[----:B------:R-:W-:Y:S01]  /*0ae0*/  FFMA R15, R0, R15, R2 ;  /* 0x0000000f000f7223 */ /* 0x000fe20000000002 */
[----:B-1----:R-:W-:Y:S06]  /*0af0*/  @!P0 BRA `(.L_x_15) ;  /* 0x0000000000188947 */ /* 0x002fec0003800000 */
[----:B------:R-:W0:Y:S01]  /*0b00*/  LDCU UR4, c[0x0][0x394] ;  /* 0x00007280ff0477ac */ /* 0x000e220008000800 */
[----:B------:R-:W-:Y:S02]  /*0b10*/  MOV R2, R17 ;  /* 0x0000001100027202 */ /* 0x000fe40000000f00 */
[----:B------:R-:W-:Y:S01]  /*0b20*/  MOV R21, 0xb50 ;  /* 0x00000b5000157802 */ /* 0x000fe20000000f00 */
[----:B0-----:R-:W-:-:S07]  /*0b30*/  IMAD.U32 R3, RZ, RZ, UR4 ;  /* 0x00000004ff037e24 */ /* 0x001fce000f8e00ff */
[----:B------:R-:W-:Y:S05]  /*0b40*/  CALL.REL.NOINC `($__internal_0_$__cuda_sm3x_div_rn_noftz_f32_slowpath) ;  /* 0x0000000400c47944 */ /* 0x000fea0003c00000 */
[----:B------:R-:W-:-:S07]  /*0b50*/  IMAD.MOV.U32 R15, RZ, RZ, R20 ;  /* 0x000000ffff0f7224 */ /* 0x000fce00078e0014 */
.L_x_15:
[----:B------:R-:W-:Y:S05]  /*0b60*/  BSYNC.RECONVERGENT B0 ;  /* 0x0000000000007941 */ /* 0x000fea0003800200 */
.L_x_14:
[----:B------:R-:W0:Y:S01]  /*0b70*/  MUFU.RCP R3, R16 ;  /* 0x0000001000037308 */ /* 0x000e220000001000 */
[----:B------:R-:W-:Y:S07]  /*0b80*/  BSSY.RECONVERGENT B0, `(.L_x_16) ;  /* 0x000000d000007945 */ /* 0x000fee0003800200 */
        /* <DEDUP_REMOVED lines=12> */
.L_x_17:
[----:B------:R-:W-:Y:S05]  /*0c50*/  BSYNC.RECONVERGENT B0 ;  /* 0x0000000000007941 */ /* 0x000fea0003800200 */
.L_x_16:
[----:B------:R-:W0:Y:S01]  /*0c60*/  FRND.FLOOR R23, R20 ;  /* 0x0000001400177307 */ /* 0x000e220000205000 */
[----:B------:R-:W-:-:S07]  /*0c70*/  IMAD.MOV.U32 R21, RZ, RZ, RZ ;  /* 0x000000ffff157224 */ /* 0x000fce00078e00ff */
[----:B------:R-:W1:Y:S01]  /*0c80*/  FRND.FLOOR R0, R15 ;  /* 0x0000000f00007307 */ /* 0x000e620000205000 */
[----:B0-----:R-:W-:-:S07]  /*0c90*/  FADD R23, R23, 1 ;  /* 0x3f80000017177421 */ /* 0x001fce0000000000 */
[----:B------:R-:W0:Y:S01]  /*0ca0*/  F2I.FLOOR.NTZ R26, R15 ;  /* 0x0000000f001a7305 */ /* 0x000e220000207100 */
[----:B-1----:R-:W-:-:S07]  /*0cb0*/  FADD R0, R0, 1 ;  /* 0x3f80000000007421 */ /* 0x002fce0000000000 */
[----:B------:R-:W1:Y:S01]  /*0cc0*/  F2I.TRUNC.NTZ R23, R23 ;  /* 0x0000001700177305 */ /* 0x000e62000020f100 */
[----:B0-----:R-:W-:-:S07]  /*0cd0*/  ISETP.GE.AND P2, PT, R26, UR15, PT ;  /* 0x0000000f1a007c0c */ /* 0x001fce000bf46270 */
[----:B------:R-:W0:Y:S01]  /*0ce0*/  F2I.TRUNC.NTZ R0, R0 ;  /* 0x0000000000007305 */ /* 0x000e22000020f100 */
[----:B-1----:R-:W-:-:S07]  /*0cf0*/  ISETP.GE.OR P1, PT, R23, UR14, P2 ;  /* 0x0000000e17007c0c */ /* 0x002fce0009726670 */
[----:B------:R-:W1:Y:S01]  /*0d00*/  F2I.FLOOR.NTZ R25, R20 ;  /* 0x0000001400197305 */ /* 0x000e620000207100 */
[----:B------:R-:W-:-:S04]  /*0d10*/  LOP3.LUT R2, R23, R26, RZ, 0xfc, !PT ;  /* 0x0000001a17027212 */ /* 0x000fc800078efcff */
[----:B------:R-:W-:Y:S02]  /*0d20*/  ISETP.LT.OR P1, PT, R2, RZ, P1 ;  /* 0x000000ff0200720c */ /* 0x000fe40000f21670 */
[----:B0-----:R-:W-:Y:S02]  /*0d30*/  ISETP.GE.AND P3, PT, R0, UR15, PT ;  /* 0x0000000f00007c0c */ /* 0x001fe4000bf66270 */
[-C--:B------:R-:W-:Y:S02]  /*0d40*/  LOP3.LUT R2, R23, R0.reuse, RZ, 0xfc, !PT ;  /* 0x0000000017027212 */ /* 0x080fe400078efcff */
[C---:B-1----:R-:W-:Y:S02]  /*0d50*/  LOP3.LUT R3, R25.reuse, R0, RZ, 0xfc, !PT ;  /* 0x0000000019037212 */ /* 0x042fe400078efcff */
[----:B------:R-:W-:-:S05]  /*0d60*/  ISETP.GE.OR P0, PT, R25, UR14, P3 ;  /* 0x0000000e19007c0c */ /* 0x000fca0009f06670 */
[C---:B------:R-:W-:Y:S01]  /*0d70*/  @!P1 IMAD R29, R23.reuse, UR15, R26 ;  /* 0x0000000f171d9c24 */ /* 0x040fe2000f8e021a */
[----:B------:R-:W-:Y:S02]  /*0d80*/  ISETP.GE.OR P3, PT, R23, UR14, P3 ;  /* 0x0000000e17007c0c */ /* 0x000fe40009f66670 */
[----:B------:R-:W-:Y:S02]  /*0d90*/  ISETP.LT.OR P0, PT, R3, RZ, P0 ;  /* 0x000000ff0300720c */ /* 0x000fe40000701670 */
[----:B------:R-:W-:Y:S02]  /*0da0*/  ISETP.LT.OR P3, PT, R2, RZ, P3 ;  /* 0x000000ff0200720c */ /* 0x000fe40001f61670 */
[C---:B------:R-:W-:Y:S01]  /*0db0*/  LOP3.LUT R3, R25.reuse, R26, RZ, 0xfc, !PT ;  /* 0x0000001a19037212 */ /* 0x040fe200078efcff */
[----:B------:R-:W0:Y:S01]  /*0dc0*/  @!P1 LDC R2, c[0x0][0x390] ;  /* 0x0000e400ff029b82 */ /* 0x000e220000000800 */
[----:B------:R-:W-:-:S04]  /*0dd0*/  ISETP.GE.OR P2, PT, R25, UR14, P2 ;  /* 0x0000000e19007c0c */ /* 0x000fc80009746670 */
[----:B------:R-:W-:-:S03]  /*0de0*/  ISETP.LT.OR P2, PT, R3, RZ, P2 ;  /* 0x000000ff0300720c */ /* 0x000fc60001741670 */
[----:B------:R-:W1:Y:S08]  /*0df0*/  @!P0 LDC R3, c[0x0][0x390] ;  /* 0x0000e400ff038b82 */ /* 0x000e700000000800 */
[----:B------:R-:W2:Y:S02]  /*0e00*/  @!P3 LDC R27, c[0x0][0x390] ;  /* 0x0000e400ff1bbb82 */ /* 0x000ea40000000800 */
[----:B------:R-:W-:-:S04]  /*0e10*/  @!P2 IMAD R17, R25, UR15, R26 ;  /* 0x0000000f1911ac24 */ /* 0x000fc8000f8e021a */
[----:B------:R-:W-:Y:S02]  /*0e20*/  @!P2 IMAD R17, R17, UR9, R14 ;  /* 0x000000091111ac24 */ /* 0x000fe4000f8e020e */
[----:B------:R-:W-:Y:S02]  /*0e30*/  HFMA2 R22, -RZ, RZ, 0, 0 ;  /* 0x00000000ff167431 */ /* 0x000fe400000001ff */
[----:B------:R-:W-:-:S04]  /*0e40*/  @!P2 IMAD.WIDE R18, R17, 0x4, R4 ;  /* 0x000000041112a825 */ /* 0x000fc800078e0204 */
[----:B0-----:R-:W-:Y:S01]  /*0e50*/  @!P1 IMAD R17, R29, R2, R14 ;  /* 0x000000021d119224 */ /* 0x001fe200078e020e */
[----:B------:R0:W3:Y:S01]  /*0e60*/  @!P2 LDG.E R21, desc[UR10][R18.64] ;  /* 0x0000000a1215a981 */ /* 0x0000e2000c1e1900 */
[--C-:B------:R-:W-:Y:S02]  /*0e70*/  @!P0 IMAD R2, R25, UR15, R0.reuse ;  /* 0x0000000f19028c24 */ /* 0x100fe4000f8e0200 */
[----:B------:R-:W-:Y:S02]  /*0e80*/  @!P3 IMAD R24, R23, UR15, R0 ;  /* 0x0000000f1718bc24 */ /* 0x000fe4000f8e0200 */
[----:B------:R-:W-:-:S04]  /*0e90*/  @!P1 IMAD.WIDE R16, R17, 0x4, R4 ;  /* 0x0000000411109825 */ /* 0x000fc800078e0204 */
[--C-:B-1----:R-:W-:Y:S01]  /*0ea0*/  @!P0 IMAD R3, R2, R3, R14.reuse ;  /* 0x0000000302038224 */ /* 0x102fe200078e020e */
[----:B------:R1:W4:Y:S01]  /*0eb0*/  @!P1 LDG.E R22, desc[UR10][R16.64] ;  /* 0x0000000a10169981 */ /* 0x000322000c1e1900 */
[----:B--2---:R-:W-:Y:S02]  /*0ec0*/  @!P3 IMAD R27, R24, R27, R14 ;  /* 0x0000001b181bb224 */ /* 0x004fe400078e020e */
[----:B------:R-:W-:Y:S02]  /*0ed0*/  IMAD.MOV.U32 R24, RZ, RZ, RZ ;  /* 0x000000ffff187224 */ /* 0x000fe400078e00ff */
[----:B------:R-:W-:-:S04]  /*0ee0*/  @!P0 IMAD.WIDE R2, R3, 0x4, R4 ;  /* 0x0000000403028825 */ /* 0x000fc800078e0204 */
[----:B0-----:R-:W-:Y:S01]  /*0ef0*/  IMAD.MOV.U32 R18, RZ, RZ, RZ ;  /* 0x000000ffff127224 */ /* 0x001fe200078e00ff */
[----:B------:R0:W2:Y:S01]  /*0f00*/  @!P0 LDG.E R24, desc[UR10][R2.64] ;  /* 0x0000000a02188981 */ /* 0x0000a2000c1e1900 */
[----:B------:R-:W-:-:S05]  /*0f10*/  @!P3 IMAD.WIDE R4, R27, 0x4, R4 ;  /* 0x000000041b04b825 */ /* 0x000fca00078e0204 */
[----:B------:R5:W2:Y:S01]  /*0f20*/  @!P3 LDG.E R18, desc[UR10][R4.64] ;  /* 0x0000000a0412b981 */ /* 0x000aa2000c1e1900 */
[----:B------:R-:W-:Y:S02]  /*0f30*/  I2FP.F32.S32 R25, R25 ;  /* 0x0000001900197245 */ /* 0x000fe40000201400 */
[----:B------:R-:W-:Y:S01]  /*0f40*/  I2FP.F32.S32 R26, R26 ;  /* 0x0000001a001a7245 */ /* 0x000fe20000201400 */
[----:B-1----:R-:W-:Y:S01]  /*0f50*/  IMAD.SHL.U32 R16, R12, 0x2, RZ ;  /* 0x000000020c107824 */ /* 0x002fe200078e00ff */
[----:B------:R-:W-:Y:S01]  /*0f60*/  FSETP.GT.AND P1, PT, R20, R25, PT ;  /* 0x000000191400720b */ /* 0x000fe20003f24000 */
[----:B------:R-:W-:Y:S01]  /*0f70*/  FADD R25, -R25, R20 ;  /* 0x0000001419197221 */ /* 0x000fe20000000100 */
[----:B------:R-:W-:Y:S01]  /*0f80*/  FSETP.GT.AND P0, PT, R15, R26, PT ;  /* 0x0000001a0f00720b */ /* 0x000fe20003f04000 */
[----:B------:R-:W-:Y:S01]  /*0f90*/  FADD R26, -R26, R15 ;  /* 0x0000000f1a1a7221 */ /* 0x000fe20000000100 */
[----:B------:R-:W-:Y:S02]  /*0fa0*/  SHF.L.U32 R19, R13, 0x1, RZ ;  /* 0x000000010d137819 */ /* 0x000fe400000006ff */
[----:B------:R-:W-:-:S02]  /*0fb0*/  I2FP.F32.S32 R23, R23 ;  /* 0x0000001700177245 */ /* 0x000fc40000201400 */
[----:B------:R-:W-:Y:S02]  /*0fc0*/  SHF.R.S32.HI R28, RZ, 0x1f, R16 ;  /* 0x0000001fff1c7819 */ /* 0x000fe40000011410 */
[----:B0-----:R-:W-:Y:S02]  /*0fd0*/  IADD3 R3, P2, PT, R19, R16, RZ ;  /* 0x0000001013037210 */ /* 0x001fe40007f5e0ff */
[----:B-----5:R-:W-:Y:S02]  /*0fe0*/  FSEL R5, R25, -R25, P1 ;  /* 0x8000001919057208 */ /* 0x020fe40000800000 */
[----:B------:R-:W-:Y:S02]  /*0ff0*/  FSEL R2, R26, -R26, P0 ;  /* 0x8000001a1a027208 */ /* 0x000fe40000000000 */
[----:B------:R-:W-:Y:S02]  /*1000*/  I2FP.F32.S32 R16, R0 ;  /* 0x0000000000107245 */ /* 0x000fe40000201400 */
[----:B------:R-:W-:Y:S01]  /*1010*/  FSETP.GT.AND P0, PT, R20, R23, PT ;  /* 0x000000171400720b */ /* 0x000fe20003f04000 */
[----:B------:R-:W-:Y:S01]  /*1020*/  FADD R23, -R23, R20 ;  /* 0x0000001417177221 */ /* 0x000fe20000000100 */
[----:B------:R-:W-:Y:S01]  /*1030*/  FADD R5, -R5, 1 ;  /* 0x3f80000005057421 */ /* 0x000fe20000000100 */
[----:B------:R-:W-:Y:S01]  /*1040*/  FADD R2, -R2, 1 ;  /* 0x3f80000002027421 */ /* 0x000fe20000000100 */
[----:B------:R-:W-:Y:S01]  /*1050*/  FSETP.GT.AND P1, PT, R15, R16, PT ;  /* 0x000000100f00720b */ /* 0x000fe20003f24000 */
[----:B------:R-:W-:Y:S01]  /*1060*/  FADD R16, -R16, R15 ;  /* 0x0000000f10107221 */ /* 0x000fe20000000100 */
[----:B------:R-:W-:Y:S01]  /*1070*/  FSEL R17, R23, -R23, P0 ;  /* 0x8000001717117208 */ /* 0x000fe20000000000 */
[----:B------:R-:W-:Y:S01]  /*1080*/  FMUL R0, R5, R2 ;  /* 0x0000000205007220 */ /* 0x000fe20000400000 */
[----:B------:R-:W-:-:S02]  /*1090*/  IMAD R13, R13, UR9, RZ ;  /* 0x000000090d0d7c24 */ /* 0x000fc4000f8e02ff */
[----:B------:R-:W-:Y:S01]  /*10a0*/  IMAD R12, R12, UR9, RZ ;  /* 0x000000090c0c7c24 */ /* 0x000fe2000f8e02ff */
[----:B------:R-:W-:Y:S01]  /*10b0*/  FSEL R16, R16, -R16, P1 ;  /* 0x8000001010107208 */ /* 0x000fe20000800000 */
[----:B------:R-:W-:Y:S01]  /*10c0*/  FADD R17, -R17, 1 ;  /* 0x3f80000011117421 */ /* 0x000fe20000000100 */
[----:B------:R-:W-:Y:S02]  /*10d0*/  LEA.HI.X.SX32 R4, R19, R28, 0x1, P2 ;  /* 0x0000001c13047211 */ /* 0x000fe400010f0eff */
[----:B------:R-:W-:Y:S01]  /*10e0*/  SHF.R.S32.HI R19, RZ, 0x1f, R12 ;  /* 0x0000001fff137819 */ /* 0x000fe2000001140c */
[----:B------:R-:W-:-:S04]  /*10f0*/  FADD R16, -R16, 1 ;  /* 0x3f80000010107421 */ /* 0x000fc80000000100 */
[----:B------:R-:W-:Y:S01]  /*1100*/  FMUL R5, R5, R16 ;  /* 0x0000001005057220 */ /* 0x000fe20000400000 */
[----:B------:R-:W-:Y:S01]  /*1110*/  IADD3 R9, PT, PT, R10, R9, RZ ;  /* 0x000000090a097210 */ /* 0x000fe20007ffe0ff */
[----:B---3--:R-:W-:Y:S01]  /*1120*/  FFMA R21, R0, R21, RZ ;  /* 0x0000001500157223 */ /* 0x008fe200000000ff */
[----:B------:R-:W-:Y:S02]  /*1130*/  SHF.R.S32.HI R0, RZ, 0x1f, R14 ;  /* 0x0000001fff007819 */ /* 0x000fe4000001140e */
[----:B------:R-:W-:Y:S01]  /*1140*/  IADD3 R14, P1, P2, R14, R13, R12 ;  /* 0x0000000d0e0e7210 */ /* 0x000fe20007a3e00c */
[----:B------:R-:W-:Y:S01]  /*1150*/  FMUL R12, R2, R17 ;  /* 0x00000011020c7220 */ /* 0x000fe20000400000 */
[C---:B------:R-:W-:Y:S02]  /*1160*/  LEA R2, P0, R3.reuse, UR16, 0x2 ;  /* 0x0000001003027c11 */ /* 0x040fe4000f8010ff */
[----:B------:R-:W-:Y:S01]  /*1170*/  SHF.R.S32.HI R13, RZ, 0x1f, R13 ;  /* 0x0000001fff0d7819 */ /* 0x000fe2000001140d */
[----:B----4-:R-:W-:Y:S01]  /*1180*/  FFMA R12, R12, R22, R21 ;  /* 0x000000160c0c7223 */ /* 0x010fe20000000015 */
[----:B------:R-:W-:Y:S01]  /*1190*/  LEA.HI.X R3, R3, UR17, R4, 0x2, P0 ;  /* 0x0000001103037c11 */ /* 0x000fe200080f1404 */
[----:B------:R-:W-:Y:S01]  /*11a0*/  FMUL R17, R17, R16 ;  /* 0x0000001011117220 */ /* 0x000fe20000400000 */
[----:B------:R-:W-:-:S02]  /*11b0*/  IADD3.X R13, PT, PT, R0, R13, R19, P1, P2 ;  /* 0x0000000d000d7210 */ /* 0x000fc40000fe4413 */
[----:B------:R-:W-:Y:S01]  /*11c0*/  LEA R4, P0, R14, UR18, 0x2 ;  /* 0x000000120e047c11 */ /* 0x000fe2000f8010ff */
[----:B--2---:R-:W-:-:S03]  /*11d0*/  FFMA R12, R5, R24, R12 ;  /* 0x00000018050c7223 */ /* 0x004fc6000000000c */
[----:B------:R-:W-:Y:S01]  /*11e0*/  LEA.HI.X R5, R14, UR19, R13, 0x2, P0 ;  /* 0x000000130e057c11 */ /* 0x000fe200080f140d */
[----:B------:R3:W-:Y:S01]  /*11f0*/  STG.E desc[UR10][R2.64], R15 ;  /* 0x0000000f02007986 */ /* 0x0007e2000c10190a */
[----:B------:R-:W-:-:S03]  /*1200*/  FFMA R17, R17, R18, R12 ;  /* 0x0000001211117223 */ /* 0x000fc6000000000c */
[----:B------:R3:W-:Y:S04]  /*1210*/  STG.E desc[UR10][R2.64+0x4], R20 ;  /* 0x0000041402007986 */ /* 0x0007e8000c10190a */
[----:B------:R3:W-:Y:S01]  /*1220*/  STG.E desc[UR10][R4.64], R17 ;  /* 0x0000001104007986 */ /* 0x0007e2000c10190a */
[----:B------:R-:W-:-:S13]  /*1230*/  ISETP.GE.AND P0, PT, R9, R6, PT ;  /* 0x000000060900720c */ /* 0x000fda0003f06270 */
[----:B---3--:R-:W-:Y:S05]  /*1240*/  @!P0 BRA `(.L_x_18) ;  /* 0xffffffec00c88947 */ /* 0x008fea000383ffff */
[----:B------:R-:W-:Y:S05]  /*1250*/  EXIT ;  /* 0x000000000000794d */ /* 0x000fea0003800000 */
        .weak           $__internal_0_$__cuda_sm3x_div_rn_noftz_f32_slowpath
        .type           $__internal_0_$__cuda_sm3x_div_rn_noftz_f32_slowpath,@function
        .size           $__internal_0_$__cuda_sm3x_div_rn_noftz_f32_slowpath,(.L_x_31 - $__internal_0_$__cuda_sm3x_div_rn_noftz_f32_slowpath)
$__internal_0_$__cuda_sm3x_div_rn_noftz_f32_slowpath:
[----:B------:R-:W-:Y:S01]  /*1260*/  SHF.R.U32.HI R20, RZ, 0x17, R3 ;  /* 0x00000017ff147819 */ /* 0x000fe20000011603 */
[----:B------:R-:W-:Y:S01]  /*1270*/  BSSY.RECONVERGENT B1, `(.L_x_19) ;  /* 0x0000062000017945 */ /* 0x000fe20003800200 */
[----:B------:R-:W-:Y:S02]  /*1280*/  SHF.R.U32.HI R22, RZ, 0x17, R2 ;  /* 0x00000017ff167819 */ /* 0x000fe40000011602 */
[----:B------:R-:W-:Y:S02]  /*1290*/  LOP3.LUT R20, R20, 0xff, RZ, 0xc0, !PT ;  /* 0x000000ff14147812 */ /* 0x000fe400078ec0ff */
[----:B------:R-:W-:-:S03]  /*12a0*/  LOP3.LUT R22, R22, 0xff, RZ, 0xc0, !PT ;  /* 0x000000ff16167812 */ /* 0x000fc600078ec0ff */
[----:B------:R-:W-:Y:S01]  /*12b0*/  VIADD R24, R20, 0xffffffff ;  /* 0xffffffff14187836 */ /* 0x000fe20000000000 */
[----:B------:R-:W-:-:S04]  /*12c0*/  IADD3 R23, PT, PT, R22, -0x1, RZ ;  /* 0xffffffff16177810 */ /* 0x000fc80007ffe0ff */
[----:B------:R-:W-:-:S04]  /*12d0*/  ISETP.GT.U32.AND P0, PT, R24, 0xfd, PT ;  /* 0x000000fd1800780c */ /* 0x000fc80003f04070 */
[----:B------:R-:W-:-:S13]  /*12e0*/  ISETP.GT.U32.OR P0, PT, R23, 0xfd, P0 ;  /* 0x000000fd1700780c */ /* 0x000fda0000704470 */
[----:B------:R-:W-:Y:S01]  /*12f0*/  @!P0 IMAD.MOV.U32 R18, RZ, RZ, RZ ;  /* 0x000000ffff128224 */ /* 0x000fe200078e00ff */
[----:B------:R-:W-:Y:S06]  /*1300*/  @!P0 BRA `(.L_x_20) ;  /* 0x00000000005c8947 */ /* 0x000fec0003800000 */
[----:B------:R-:W-:Y:S02]  /*1310*/  FSETP.GTU.FTZ.AND P0, PT, |R2|, +INF , PT ;  /* 0x7f8000000200780b */ /* 0x000fe40003f1c200 */
[----:B------:R-:W-:-:S04]  /*1320*/  FSETP.GTU.FTZ.AND P1, PT, |R3|, +INF , PT ;  /* 0x7f8000000300780b */ /* 0x000fc80003f3c200 */
[----:B------:R-:W-:-:S13]  /*1330*/  PLOP3.LUT P0, PT, P0, P1, PT, 0xf8, 0x8f ;  /* 0x00000000008f781c */ /* 0x000fda0000703f70 */
[----:B------:R-:W-:Y:S05]  /*1340*/  @P0 BRA `(.L_x_21) ;  /* 0x00000004004c0947 */ /* 0x000fea0003800000 */
[----:B------:R-:W-:-:S13]  /*1350*/  LOP3.LUT P0, RZ, R3, 0x7fffffff, R2, 0xc8, !PT ;  /* 0x7fffffff03ff7812 */ /* 0x000fda000780c802 */
[----:B------:R-:W-:Y:S05]  /*1360*/  @!P0 BRA `(.L_x_22) ;  /* 0x00000004003c8947 */ /* 0x000fea0003800000 */
[C---:B------:R-:W-:Y:S02]  /*1370*/  FSETP.NEU.FTZ.AND P1, PT, |R2|.reuse, +INF , PT ;  /* 0x7f8000000200780b */ /* 0x040fe40003f3d200 */
[----:B------:R-:W-:Y:S02]  /*1380*/  FSETP.NEU.FTZ.AND P2, PT, |R3|, +INF , PT ;  /* 0x7f8000000300780b */ /* 0x000fe40003f5d200 */
[----:B------:R-:W-:-:S11]  /*1390*/  FSETP.NEU.FTZ.AND P0, PT, |R2|, +INF , PT ;  /* 0x7f8000000200780b */ /* 0x000fd60003f1d200 */
[----:B------:R-:W-:Y:S05]  /*13a0*/  @!P2 BRA !P1, `(.L_x_22) ;  /* 0x00000004002ca947 */ /* 0x000fea0004800000 */
[----:B------:R-:W-:-:S04]  /*13b0*/  LOP3.LUT P1, RZ, R2, 0x7fffffff, RZ, 0xc0, !PT ;  /* 0x7fffffff02ff7812 */ /* 0x000fc8000782c0ff */
[----:B------:R-:W-:-:S13]  /*13c0*/  PLOP3.LUT P1, PT, P2, P1, PT, 0x2f, 0xf2 ;  /* 0x0000000000f2781c */ /* 0x000fda0001722577 */
[----:B------:R-:W-:Y:S05]  /*13d0*/  @P1 BRA `(.L_x_23) ;  /* 0x0000000400181947 */ /* 0x000fea0003800000 */
[----:B------:R-:W-:-:S04]  /*13e0*/  LOP3.LUT P1, RZ, R3, 0x7fffffff, RZ, 0xc0, !PT ;  /* 0x7fffffff03ff7812 */ /* 0x000fc8000782c0ff */
[----:B------:R-:W-:-:S13]  /*13f0*/  PLOP3.LUT P0, PT, P0, P1, PT, 0x2f, 0xf2 ;  /* 0x0000000000f2781c */ /* 0x000fda0000702577 */
[----:B------:R-:W-:Y:S05]  /*1400*/  @P0 BRA `(.L_x_24) ;  /* 0x0000000400000947 */ /* 0x000fea0003800000 */
[----:B------:R-:W-:Y:S02]  /*1410*/  ISETP.GE.AND P0, PT, R23, RZ, PT ;  /* 0x000000ff1700720c */ /* 0x000fe40003f06270 */
[----:B------:R-:W-:-:S11]  /*1420*/  ISETP.GE.AND P1, PT, R24, RZ, PT ;  /* 0x000000ff1800720c */ /* 0x000fd60003f26270 */
[----:B------:R-:W-:Y:S01]  /*1430*/  @P0 MOV R18, RZ ;  /* 0x000000ff00120202 */ /* 0x000fe20000000f00 */
[----:B------:R-:W-:Y:S02]  /*1440*/  @!P0 IMAD.MOV.U32 R18, RZ, RZ, -0x40 ;  /* 0xffffffc0ff128424 */ /* 0x000fe400078e00ff */
[----:B------:R-:W-:Y:S01]  /*1450*/  @!P0 FFMA R2, R2, 1.84467440737095516160e+19, RZ ;  /* 0x5f80000002028823 */ /* 0x000fe200000000ff */
[----:B------:R-:W-:Y:S02]  /*1460*/  @!P1 FFMA R3, R3, 1.84467440737095516160e+19, RZ ;  /* 0x5f80000003039823 */ /* 0x000fe400000000ff */
[----:B------:R-:W-:-:S07]  /*1470*/  @!P1 IADD3 R18, PT, PT, R18, 0x40, RZ ;  /* 0x0000004012129810 */ /* 0x000fce0007ffe0ff */
.L_x_20:
[----:B------:R-:W-:Y:S01]  /*1480*/  LEA R24, R20, 0xc0800000, 0x17 ;  /* 0xc080000014187811 */ /* 0x000fe200078eb8ff */
[----:B------:R-:W-:Y:S04]  /*1490*/  BSSY.RECONVERGENT B2, `(.L_x_25) ;  /* 0x0000036000027945 */ /* 0x000fe80003800200 */
[----:B------:R-:W-:Y:S01]  /*14a0*/  IMAD.IADD R24, R3, 0x1, -R24 ;  /* 0x0000000103187824 */ /* 0x000fe200078e0a18 */
[----:B------:R-:W-:-:S03]  /*14b0*/  IADD3 R3, PT, PT, R22, -0x7f, RZ ;  /* 0xffffff8116037810 */ /* 0x000fc60007ffe0ff */
[----:B------:R-:W0:Y:S01]  /*14c0*/  MUFU.RCP R26, R24 ;  /* 0x00000018001a7308 */ /* 0x000e220000001000 */
[----:B------:R-:W-:Y:S01]  /*14d0*/  FADD.FTZ R25, -R24, -RZ ;  /* 0x800000ff18197221 */ /* 0x000fe20000010100 */
[C---:B------:R-:W-:Y:S01]  /*14e0*/  IMAD R2, R3.reuse, -0x800000, R2 ;  /* 0xff80000003027824 */ /* 0x040fe200078e0202 */
[----:B------:R-:W-:-:S05]  /*14f0*/  IADD3 R27, PT, PT, R3, 0x7f, -R20 ;  /* 0x0000007f031b7810 */ /* 0x000fca0007ffe814 */
[----:B------:R-:W-:Y:S02]  /*1500*/  IMAD.IADD R27, R27, 0x1, R18 ;  /* 0x000000011b1b7824 */ /* 0x000fe400078e0212 */
[----:B0-----:R-:W-:-:S04]  /*1510*/  FFMA R23, R26, R25, 1 ;  /* 0x3f8000001a177423 */ /* 0x001fc80000000019 */
[----:B------:R-:W-:-:S04]  /*1520*/  FFMA R23, R26, R23, R26 ;  /* 0x000000171a177223 */ /* 0x000fc8000000001a */
[----:B------:R-:W-:-:S04]  /*1530*/  FFMA R22, R2, R23, RZ ;  /* 0x0000001702167223 */ /* 0x000fc800000000ff */
[----:B------:R-:W-:-:S04]  /*1540*/  FFMA R26, R25, R22, R2 ;  /* 0x00000016191a7223 */ /* 0x000fc80000000002 */
[----:B------:R-:W-:-:S04]  /*1550*/  FFMA R22, R23, R26, R22 ;  /* 0x0000001a17167223 */ /* 0x000fc80000000016 */
[----:B------:R-:W-:-:S04]  /*1560*/  FFMA R25, R25, R22, R2 ;  /* 0x0000001619197223 */ /* 0x000fc80000000002 */
[----:B------:R-:W-:-:S05]  /*1570*/  FFMA R2, R23, R25, R22 ;  /* 0x0000001917027223 */ /* 0x000fca0000000016 */
[----:B------:R-:W-:-:S04]  /*1580*/  SHF.R.U32.HI R3, RZ, 0x17, R2 ;  /* 0x00000017ff037819 */ /* 0x000fc80000011602 */
[----:B------:R-:W-:-:S04]  /*1590*/  LOP3.LUT R3, R3, 0xff, RZ, 0xc0, !PT ;  /* 0x000000ff03037812 */ /* 0x000fc800078ec0ff */
[----:B------:R-:W-:-:S05]  /*15a0*/  IADD3 R18, PT, PT, R3, R27, RZ ;  /* 0x0000001b03127210 */ /* 0x000fca0007ffe0ff */
[----:B------:R-:W-:-:S05]  /*15b0*/  VIADD R3, R18, 0xffffffff ;  /* 0xffffffff12037836 */ /* 0x000fca0000000000 */
[----:B------:R-:W-:-:S13]  /*15c0*/  ISETP.GE.U32.AND P0, PT, R3, 0xfe, PT ;  /* 0x000000fe0300780c */ /* 0x000fda0003f06070 */
[----:B------:R-:W-:Y:S05]  /*15d0*/  @!P0 BRA `(.L_x_26) ;  /* 0x0000000000808947 */ /* 0x000fea0003800000 */
[----:B------:R-:W-:-:S13]  /*15e0*/  ISETP.GT.AND P0, PT, R18, 0xfe, PT ;  /* 0x000000fe1200780c */ /* 0x000fda0003f04270 */
[----:B------:R-:W-:Y:S05]  /*15f0*/  @P0 BRA `(.L_x_27) ;  /* 0x00000000006c0947 */ /* 0x000fea0003800000 */
[----:B------:R-:W-:-:S13]  /*1600*/  ISETP.GE.AND P0, PT, R18, 0x1, PT ;  /* 0x000000011200780c */ /* 0x000fda0003f06270 */
[----:B------:R-:W-:Y:S05]  /*1610*/  @P0 BRA `(.L_x_28) ;  /* 0x0000000000740947 */ /* 0x000fea0003800000 */
[----:B------:R-:W-:Y:S02]  /*1620*/  ISETP.GE.AND P0, PT, R18, -0x18, PT ;  /* 0xffffffe81200780c */ /* 0x000fe40003f06270 */
[----:B------:R-:W-:-:S11]  /*1630*/  LOP3.LUT R2, R2, 0x80000000, RZ, 0xc0, !PT ;  /* 0x8000000002027812 */ /* 0x000fd600078ec0ff */
[----:B------:R-:W-:Y:S05]  /*1640*/  @!P0 BRA `(.L_x_28) ;  /* 0x0000000000688947 */ /* 0x000fea0003800000 */
[-CC-:B------:R-:W-:Y:S01]  /*1650*/  FFMA.RZ R3, R23, R25.reuse, R22.reuse ;  /* 0x0000001917037223 */ /* 0x180fe2000000c016 */
[C---:B------:R-:W-:Y:S02]  /*1660*/  ISETP.NE.AND P2, PT, R18.reuse, RZ, PT ;  /* 0x000000ff1200720c */ /* 0x040fe40003f45270 */
[C---:B------:R-:W-:Y:S02]  /*1670*/  ISETP.NE.AND P1, PT, R18.reuse, RZ, PT ;  /* 0x000000ff1200720c */ /* 0x040fe40003f25270 */
[----:B------:R-:W-:Y:S01]  /*1680*/  LOP3.LUT R20, R3, 0x7fffff, RZ, 0xc0, !PT ;  /* 0x007fffff03147812 */ /* 0x000fe200078ec0ff */
[CCC-:B------:R-:W-:Y:S01]  /*1690*/  FFMA.RP R3, R23.reuse, R25.reuse, R22.reuse ;  /* 0x0000001917037223 */ /* 0x1c0fe20000008016 */
[----:B------:R-:W-:Y:S01]  /*16a0*/  FFMA.RM R22, R23, R25, R22 ;  /* 0x0000001917167223 */ /* 0x000fe20000004016 */
[----:B------:R-:W-:Y:S01]  /*16b0*/  IADD3 R23, PT, PT, R18, 0x20, RZ ;  /* 0x0000002012177810 */ /* 0x000fe20007ffe0ff */
[----:B------:R-:W-:Y:S01]  /*16c0*/  IMAD.MOV R18, RZ, RZ, -R18 ;  /* 0x000000ffff127224 */ /* 0x000fe200078e0a12 */
[----:B------:R-:W-:-:S02]  /*16d0*/  LOP3.LUT R20, R20, 0x800000, RZ, 0xfc, !PT ;  /* 0x0080000014147812 */ /* 0x000fc400078efcff */
[----:B------:R-:W-:Y:S02]  /*16e0*/  FSETP.NEU.FTZ.AND P0, PT, R3, R22, PT ;  /* 0x000000160300720b */ /* 0x000fe40003f1d000 */
[----:B------:R-:W-:Y:S02]  /*16f0*/  SHF.L.U32 R23, R20, R23, RZ ;  /* 0x0000001714177219 */ /* 0x000fe400000006ff */
[----:B------:R-:W-:Y:S02]  /*1700*/  SEL R3, R18, RZ, P2 ;  /* 0x000000ff12037207 */ /* 0x000fe40001000000 */
[----:B------:R-:W-:Y:S02]  /*1710*/  ISETP.NE.AND P1, PT, R23, RZ, P1 ;  /* 0x000000ff1700720c */ /* 0x000fe40000f25270 */
[----:B------:R-:W-:Y:S02]  /*1720*/  SHF.R.U32.HI R3, RZ, R3, R20 ;  /* 0x00000003ff037219 */ /* 0x000fe40000011614 */
[----:B------:R-:W-:-:S02]  /*1730*/  PLOP3.LUT P0, PT, P0, P1, PT, 0xf8, 0x8f ;  /* 0x00000000008f781c */ /* 0x000fc40000703f70 */
[----:B------:R-:W-:Y:S02]  /*1740*/  SHF.R.U32.HI R23, RZ, 0x1, R3 ;  /* 0x00000001ff177819 */ /* 0x000fe40000011603 */
[----:B------:R-:W-:-:S04]  /*1750*/  SEL R18, RZ, 0x1, !P0 ;  /* 0x00000001ff127807 */ /* 0x000fc80004000000 */
[----:B------:R-:W-:-:S04]  /*1760*/  LOP3.LUT R18, R18, 0x1, R23, 0xf8, !PT ;  /* 0x0000000112127812 */ /* 0x000fc800078ef817 */
[----:B------:R-:W-:-:S04]  /*1770*/  LOP3.LUT R18, R18, R3, RZ, 0xc0, !PT ;  /* 0x0000000312127212 */ /* 0x000fc800078ec0ff */
[----:B------:R-:W-:-:S04]  /*1780*/  IADD3 R23, PT, PT, R23, R18, RZ ;  /* 0x0000001217177210 */ /* 0x000fc80007ffe0ff */
[----:B------:R-:W-:Y:S01]  /*1790*/  LOP3.LUT R2, R23, R2, RZ, 0xfc, !PT ;  /* 0x0000000217027212 */ /* 0x000fe200078efcff */
[----:B------:R-:W-:Y:S06]  /*17a0*/  BRA `(.L_x_28) ;  /* 0x0000000000107947 */ /* 0x000fec0003800000 */
.L_x_27:
[----:B------:R-:W-:-:S04]  /*17b0*/  LOP3.LUT R2, R2, 0x80000000, RZ, 0xc0, !PT ;  /* 0x8000000002027812 */ /* 0x000fc800078ec0ff */
[----:B------:R-:W-:Y:S01]  /*17c0*/  LOP3.LUT R2, R2, 0x7f800000, RZ, 0xfc, !PT ;  /* 0x7f80000002027812 */ /* 0x000fe200078efcff */
[----:B------:R-:W-:Y:S06]  /*17d0*/  BRA `(.L_x_28) ;  /* 0x0000000000047947 */ /* 0x000fec0003800000 */
.L_x_26:
[----:B------:R-:W-:-:S07]  /*17e0*/  IMAD R2, R27, 0x800000, R2 ;  /* 0x008000001b027824 */ /* 0x000fce00078e0202 */
.L_x_28:
[----:B------:R-:W-:Y:S05]  /*17f0*/  BSYNC.RECONVERGENT B2 ;  /* 0x0000000000027941 */ /* 0x000fea0003800200 */
.L_x_25:
[----:B------:R-:W-:Y:S05]  /*1800*/  BRA `(.L_x_29) ;  /* 0x0000000000207947 */ /* 0x000fea0003800000 */
.L_x_24:
[----:B------:R-:W-:-:S04]  /*1810*/  LOP3.LUT R2, R3, 0x80000000, R2, 0x48, !PT ;  /* 0x8000000003027812 */ /* 0x000fc800078e4802 */
[----:B------:R-:W-:Y:S01]  /*1820*/  LOP3.LUT R2, R2, 0x7f800000, RZ, 0xfc, !PT ;  /* 0x7f80000002027812 */ /* 0x000fe200078efcff */
[----:B------:R-:W-:Y:S06]  /*1830*/  BRA `(.L_x_29) ;  /* 0x0000000000147947 */ /* 0x000fec0003800000 */
.L_x_23:
[----:B------:R-:W-:Y:S01]  /*1840*/  LOP3.LUT R2, R3, 0x80000000, R2, 0x48, !PT ;  /* 0x8000000003027812 */ /* 0x000fe200078e4802 */
[----:B------:R-:W-:Y:S06]  /*1850*/  BRA `(.L_x_29) ;  /* 0x00000000000c7947 */ /* 0x000fec0003800000 */
.L_x_22:
[----:B------:R-:W0:Y:S01]  /*1860*/  MUFU.RSQ R2, -QNAN ;  /* 0xffc0000000027908 */ /* 0x000e220000001400 */
[----:B------:R-:W-:Y:S05]  /*1870*/  BRA `(.L_x_29) ;  /* 0x0000000000047947 */ /* 0x000fea0003800000 */
.L_x_21:
[----:B------:R-:W-:-:S07]  /*1880*/  FADD.FTZ R2, R2, R3 ;  /* 0x0000000302027221 */ /* 0x000fce0000010000 */
.L_x_29:
[----:B------:R-:W-:Y:S05]  /*1890*/  BSYNC.RECONVERGENT B1 ;  /* 0x0000000000017941 */ /* 0x000fea0003800200 */
.L_x_19:
[----:B------:R-:W-:Y:S01]  /*18a0*/  HFMA2 R3, -RZ, RZ, 0, 0 ;  /* 0x00000000ff037431 */ /* 0x000fe200000001ff */
[----:B0-----:R-:W-:Y:S01]  /*18b0*/  MOV R20, R2 ;  /* 0x0000000200147202 */ /* 0x001fe20000000f00 */
[----:B------:R-:W-:-:S04]  /*18c0*/  IMAD.MOV.U32 R2, RZ, RZ, R21 ;  /* 0x000000ffff027224 */ /* 0x000fc800078e0015 */
[----:B------:R-:W-:Y:S05]  /*18d0*/  RET.REL.NODEC R2 `(_Z15points_fuse_gpuiiiiifPKfS0_S0_PfS1_) ;  /* 0xffffffe402c87950 */ /* 0x000fea0003c3ffff */
.L_x_30:
        /* <DEDUP_REMOVED lines=10> */
.L_x_31:


//--------------------- .nv.shared.reserved.0     --------------------------
	.section	.nv.shared.reserved.0,"aw",@nobits
	.weak		__nv_reservedSMEM_offset_0_alias
	.size		__nv_reservedSMEM_offset_0_alias, 0, 64
	.other		__nv_reservedSMEM_offset_0_alias,@"STO_CUDA_RESERVED_SHARED STV_DEFAULT"
__nv_reservedSMEM_offset_0_alias:
	.zero		0
	.zero		64


//--------------------- .nv.constant0._Z20points_fuse_grad_gpuiiiiifPKfS0_S0_Pf --------------------------
	.section	.nv.constant0._Z20points_fuse_grad_gpuiiiiifPKfS0_S0_Pf,"a",@progbits
	.sectionflags	@""
	.align	4
.nv.constant0._Z20points_fuse_grad_gpuiiiiifPKfS0_S0_Pf:
	.zero		952


//--------------------- .nv.constant0._Z15points_fuse_gpuiiiiifPKfS0_S0_PfS1_ --------------------------
	.section	.nv.constant0._Z15points_fuse_gpuiiiiifPKfS0_S0_PfS1_,"a",@progbits
	.sectionflags	@""
	.align	4
.nv.constant0._Z15points_fuse_gpuiiiiifPKfS0_S0_PfS1_:
	.zero		960


//--------------------- SYMBOLS --------------------------

	.type		.nv.reservedSmem.offset0,@object
	.size		.nv.reservedSmem.offset0,0x4
